	.target	sm_90a

	.elftype	@"ET_EXEC"


//--------------------- .note.nv.tkinfo           --------------------------
	.section	.note.nv.tkinfo,"",@"SHT_NOTE"
	.sectionflags	@"SHF_NOTE_NV_TKINFO"
	.tkinfo
        /*0018*/ 	.word	0x00000002
        /*0030*/ 	.string	""
        /*0030*/ 	.string	"ptxas"
        /*0030*/ 	.string	"Cuda compilation tools, release 13.0, V13.0.88"
        /*0030*/ 	.string	"Build cuda_13.0.r13.0/compiler.36424714_0"
        /*0030*/ 	.string	"-arch sm_90a -m 64 "



//--------------------- .note.nv.cuinfo           --------------------------
	.section	.note.nv.cuinfo,"",@"SHT_NOTE"
	.sectionflags	@"SHF_NOTE_NV_CUINFO"
        /*0018*/ 	.short	0x0002
        /*001a*/ 	.short	0x005a
        /*001c*/ 	.short	0x0082
	.zero		2


//--------------------- .nv.info                  --------------------------
	.section	.nv.info,"",@"SHT_CUDA_INFO"
	.align	4


	//----- nvinfo : EIATTR_REGCOUNT
	.align		4
        /*0000*/ 	.byte	0x04, 0x2f
        /*0002*/ 	.short	(.L_15 - .L_14)
	.align		4
.L_14:
        /*0004*/ 	.word	index@(_ZN7cutlass13device_kernelINS_4gemm6kernel13GemmUniversalIN4cute5tupleIJiiiiEEENS1_10collective13CollectiveMmaINS1_34MainloopSm90TmaGmmaWarpSpecializedILi30ENS5_IJNS4_1CILi2EEENSA_ILi1EEESC_EEENS1_35KernelTmaWarpSpecializedCooperativeEEENS5_IJNSA_ILi128EEENSA_ILi112EEENSA_ILi32EEEEEEaNS5_IJlSC_lEEEaSK_NS4_8TiledMMAINS4_8MMA_AtomIJNS4_4SM904GMMA26MMA_64x16x32_S32S8S8_SS_TNEEEENS4_6LayoutISD_NS5_IJSC_NSA_ILi0EEESS_EEEEENS5_IJNS4_10UnderscoreESV_SV_EEEEENS4_13SM90_TMA_LOADENS4_14ComposedLayoutINS4_7SwizzleILi1ELi4ELi3EEENS4_18smem_ptr_flag_bitsILi8EEENSR_INS5_IJNSA_ILi8EEESI_EEENS5_IJSI_SC_EEEEEEEvNS4_8identityENS4_23SM90_TMA_LOAD_MULTICASTES18_vS19_EENS_8epilogue10collective6detail29Sm90TmaWarpSpecializedAdapterINS1D_15DefaultEpilogueIaSK_SK_NS1C_6thread17LinearCombinationIaLi1EiiLNS1H_9ScaleType4KindE0ELNS_15FloatRoundStyleE2EaEENS1_15EpilogueDefaultEEEEEvvEEEEvNT_6ParamsE)
        /*0008*/ 	.word	0x000000a8


	//----- nvinfo : EIATTR_FRAME_SIZE
	.align		4
.L_15:
        /*000c*/ 	.byte	0x04, 0x11
        /*000e*/ 	.short	(.L_17 - .L_16)
	.align		4
.L_16:
        /*0010*/ 	.word	index@(_ZN7cutlass13device_kernelINS_4gemm6kernel13GemmUniversalIN4cute5tupleIJiiiiEEENS1_10collective13CollectiveMmaINS1_34MainloopSm90TmaGmmaWarpSpecializedILi30ENS5_IJNS4_1CILi2EEENSA_ILi1EEESC_EEENS1_35KernelTmaWarpSpecializedCooperativeEEENS5_IJNSA_ILi128EEENSA_ILi112EEENSA_ILi32EEEEEEaNS5_IJlSC_lEEEaSK_NS4_8TiledMMAINS4_8MMA_AtomIJNS4_4SM904GMMA26MMA_64x16x32_S32S8S8_SS_TNEEEENS4_6LayoutISD_NS5_IJSC_NSA_ILi0EEESS_EEEEENS5_IJNS4_10UnderscoreESV_SV_EEEEENS4_13SM90_TMA_LOADENS4_14ComposedLayoutINS4_7SwizzleILi1ELi4ELi3EEENS4_18smem_ptr_flag_bitsILi8EEENSR_INS5_IJNSA_ILi8EEESI_EEENS5_IJSI_SC_EEEEEEEvNS4_8identityENS4_23SM90_TMA_LOAD_MULTICASTES18_vS19_EENS_8epilogue10collective6detail29Sm90TmaWarpSpecializedAdapterINS1D_15DefaultEpilogueIaSK_SK_NS1C_6thread17LinearCombinationIaLi1EiiLNS1H_9ScaleType4KindE0ELNS_15FloatRoundStyleE2EaEENS1_15EpilogueDefaultEEEEEvvEEEEvNT_6ParamsE)
        /*0014*/ 	.word	0x00000000


	//----- nvinfo : EIATTR_MIN_STACK_SIZE
	.align		4
.L_17:
        /*0018*/ 	.byte	0x04, 0x12
        /*001a*/ 	.short	(.L_19 - .L_18)
	.align		4
.L_18:
        /*001c*/ 	.word	index@(_ZN7cutlass13device_kernelINS_4gemm6kernel13GemmUniversalIN4cute5tupleIJiiiiEEENS1_10collective13CollectiveMmaINS1_34MainloopSm90TmaGmmaWarpSpecializedILi30ENS5_IJNS4_1CILi2EEENSA_ILi1EEESC_EEENS1_35KernelTmaWarpSpecializedCooperativeEEENS5_IJNSA_ILi128EEENSA_ILi112EEENSA_ILi32EEEEEEaNS5_IJlSC_lEEEaSK_NS4_8TiledMMAINS4_8MMA_AtomIJNS4_4SM904GMMA26MMA_64x16x32_S32S8S8_SS_TNEEEENS4_6LayoutISD_NS5_IJSC_NSA_ILi0EEESS_EEEEENS5_IJNS4_10UnderscoreESV_SV_EEEEENS4_13SM90_TMA_LOADENS4_14ComposedLayoutINS4_7SwizzleILi1ELi4ELi3EEENS4_18smem_ptr_flag_bitsILi8EEENSR_INS5_IJNSA_ILi8EEESI_EEENS5_IJSI_SC_EEEEEEEvNS4_8identityENS4_23SM90_TMA_LOAD_MULTICASTES18_vS19_EENS_8epilogue10collective6detail29Sm90TmaWarpSpecializedAdapterINS1D_15DefaultEpilogueIaSK_SK_NS1C_6thread17LinearCombinationIaLi1EiiLNS1H_9ScaleType4KindE0ELNS_15FloatRoundStyleE2EaEENS1_15EpilogueDefaultEEEEEvvEEEEvNT_6ParamsE)
        /*0020*/ 	.word	0x00000000
.L_19:


//--------------------- .nv.compat                --------------------------
	.section	.nv.compat,"",@"SHT_CUDA_COMPAT_INFO"
	.align	4
        /*0000*/ 	.byte	0x02, 0x09, 0x01, 0x00, 0x02, 0x02, 0x04, 0x00, 0x02, 0x05, 0x05, 0x00, 0x03, 0x07, 0x01, 0x01
        /*0010*/ 	.byte	0x02, 0x03, 0x01, 0x00, 0x02, 0x06, 0x01, 0x00, 0x04, 0x0b, 0x08, 0x00, 0x00, 0x00, 0x00, 0x00
        /*0020*/ 	.byte	0x00, 0x00, 0x00, 0x00


//--------------------- .nv.info._ZN7cutlass13device_kernelINS_4gemm6kernel13GemmUniversalIN4cute5tupleIJiiiiEEENS1_10collective13CollectiveMmaINS1_34MainloopSm90TmaGmmaWarpSpecializedILi30ENS5_IJNS4_1CILi2EEENSA_ILi1EEESC_EEENS1_35KernelTmaWarpSpecializedCooperativeEEENS5_IJNSA_ILi128EEENSA_ILi112EEENSA_ILi32EEEEEEaNS5_IJlSC_lEEEaSK_NS4_8TiledMMAINS4_8MMA_AtomIJNS4_4SM904GMMA26MMA_64x16x32_S32S8S8_SS_TNEEEENS4_6LayoutISD_NS5_IJSC_NSA_ILi0EEESS_EEEEENS5_IJNS4_10UnderscoreESV_SV_EEEEENS4_13SM90_TMA_LOADENS4_14ComposedLayoutINS4_7SwizzleILi1ELi4ELi3EEENS4_18smem_ptr_flag_bitsILi8EEENSR_INS5_IJNSA_ILi8EEESI_EEENS5_IJSI_SC_EEEEEEEvNS4_8identityENS4_23SM90_TMA_LOAD_MULTICASTES18_vS19_EENS_8epilogue10collective6detail29Sm90TmaWarpSpecializedAdapterINS1D_15DefaultEpilogueIaSK_SK_NS1C_6thread17LinearCombinationIaLi1EiiLNS1H_9ScaleType4KindE0ELNS_15FloatRoundStyleE2EaEENS1_15EpilogueDefaultEEEEEvvEEEEvNT_6ParamsE --------------------------
	.section	.nv.info._ZN7cutlass13device_kernelINS_4gemm6kernel13GemmUniversalIN4cute5tupleIJiiiiEEENS1_10collective13CollectiveMmaINS1_34MainloopSm90TmaGmmaWarpSpecializedILi30ENS5_IJNS4_1CILi2EEENSA_ILi1EEESC_EEENS1_35KernelTmaWarpSpecializedCooperativeEEENS5_IJNSA_ILi128EEENSA_ILi112EEENSA_ILi32EEEEEEaNS5_IJlSC_lEEEaSK_NS4_8TiledMMAINS4_8MMA_AtomIJNS4_4SM904GMMA26MMA_64x16x32_S32S8S8_SS_TNEEEENS4_6LayoutISD_NS5_IJSC_NSA_ILi0EEESS_EEEEENS5_IJNS4_10UnderscoreESV_SV_EEEEENS4_13SM90_TMA_LOADENS4_14ComposedLayoutINS4_7SwizzleILi1ELi4ELi3EEENS4_18smem_ptr_flag_bitsILi8EEENSR_INS5_IJNSA_ILi8EEESI_EEENS5_IJSI_SC_EEEEEEEvNS4_8identityENS4_23SM90_TMA_LOAD_MULTICASTES18_vS19_EENS_8epilogue10collective6detail29Sm90TmaWarpSpecializedAdapterINS1D_15DefaultEpilogueIaSK_SK_NS1C_6thread17LinearCombinationIaLi1EiiLNS1H_9ScaleType4KindE0ELNS_15FloatRoundStyleE2EaEENS1_15EpilogueDefaultEEEEEvvEEEEvNT_6ParamsE,"",@"SHT_CUDA_INFO"
	.sectionflags	@""
	.align	4


	//----- nvinfo : EIATTR_CUDA_API_VERSION
	.align		4
        /*0000*/ 	.byte	0x04, 0x37
        /*0002*/ 	.short	(.L_21 - .L_20)
.L_20:
        /*0004*/ 	.word	0x00000082


	//----- nvinfo : EIATTR_KPARAM_INFO
	.align		4
.L_21:
        /*0008*/ 	.byte	0x04, 0x17
        /*000a*/ 	.short	(.L_23 - .L_22)
.L_22:
        /*000c*/ 	.word	0x00000000
        /*0010*/ 	.short	0x0000
        /*0012*/ 	.short	0x0070
        /*0014*/ 	.byte	0x00, 0xf0, 0x01, 0x10


	//----- nvinfo : EIATTR_SPARSE_MMA_MASK
	.align		4
.L_23:
        /*0018*/ 	.byte	0x03, 0x50
        /*001a*/ 	.short	0x0000


	//----- nvinfo : EIATTR_MAXREG_COUNT
	.align		4
        /*001c*/ 	.byte	0x03, 0x1b
        /*001e*/ 	.short	0x00a8


	//----- nvinfo : EIATTR_NUM_BARRIERS
	.align		4
        /*0020*/ 	.byte	0x02, 0x4c
        /*0022*/ 	.byte	0x01
	.zero		1


	//----- nvinfo : EIATTR_EXTERNS
	.align		4
        /*0024*/ 	.byte	0x04, 0x0f
        /*0026*/ 	.short	(.L_25 - .L_24)


	//   ....[0]....
	.align		4
.L_24:
        /*0028*/ 	.word	index@(__assertfail)


	//----- nvinfo : EIATTR_MERCURY_ISA_VERSION
	.align		4
.L_25:
        /*002c*/ 	.byte	0x03, 0x5f
        /*002e*/ 	.short	0x0101


	//----- nvinfo : EIATTR_INT_WARP_WIDE_INSTR_OFFSETS
	.align		4
        /*0030*/ 	.byte	0x04, 0x31
        /*0032*/ 	.short	(.L_27 - .L_26)


	//   ....[0]....
.L_26:
        /*0034*/ 	.word	0x000007f0


	//   ....[1]....
        /*0038*/ 	.word	0x00000810


	//   ....[2]....
        /*003c*/ 	.word	0x000009d0


	//   ....[3]....
        /*0040*/ 	.word	0x00002400


	//----- nvinfo : EIATTR_COOP_GROUP_MASK_REGIDS
	.align		4
.L_27:
        /*0044*/ 	.byte	0x04, 0x29
        /*0046*/ 	.short	(.L_29 - .L_28)


	//   ....[0]....
.L_28:
        /*0048*/ 	.word	0xffffffff


	//   ....[1]....
        /*004c*/ 	.word	0xffffffff


	//   ....[2]....
        /*0050*/ 	.word	0xffffffff


	//   ....[3]....
        /*0054*/ 	.word	0xffffffff


	//   ....[4]....
        /*0058*/ 	.word	0xffffffff


	//   ....[5]....
        /*005c*/ 	.word	0xffffffff


	//----- nvinfo : EIATTR_COOP_GROUP_INSTR_OFFSETS
	.align		4
.L_29:
        /*0060*/ 	.byte	0x04, 0x28
        /*0062*/ 	.short	(.L_31 - .L_30)


	//   ....[0]....
.L_30:
        /*0064*/ 	.word	0x00000060


	//   ....[1]....
        /*0068*/ 	.word	0x00000070


	//   ....[2]....
        /*006c*/ 	.word	0x00000130


	//   ....[3]....
        /*0070*/ 	.word	0x00000640


	//   ....[4]....
        /*0074*/ 	.word	0x00000b70


	//   ....[5]....
        /*0078*/ 	.word	0x00001790


	//----- nvinfo : EIATTR_REG_RECONFIG
	.align		4
.L_31:
        /*007c*/ 	.byte	0x01, 0x54
	.zero		2


	//----- nvinfo : EIATTR_SYSCALL_OFFSETS
	.align		4
        /*0080*/ 	.byte	0x04, 0x46
        /*0082*/ 	.short	(.L_33 - .L_32)


	//   ....[0]....
.L_32:
        /*0084*/ 	.word	0x00001980


	//----- nvinfo : EIATTR_MBARRIER_INSTR_OFFSETS
	.align		4
.L_33:
        /*0088*/ 	.byte	0x04, 0x39
        /*008a*/ 	.short	(.L_35 - .L_34)


	//   ....[0]....
.L_34:
        /*008c*/ 	.word	0x00000250
        /*0090*/ 	.word	0x000000ff
        /*0094*/ 	.word	0x00000000
        /*0098*/ 	.short	0x0100
        /*009a*/ 	.byte	0x08
	.zero		1


	//   ....[1]....
        /*009c*/ 	.word	0x00000260
        /*00a0*/ 	.word	0x000000ff
        /*00a4*/ 	.word	0x000000f0
        /*00a8*/ 	.short	0x0100
        /*00aa*/ 	.byte	0x08
	.zero		1


	//   ....[2]....
        /*00ac*/ 	.word	0x00000270
        /*00b0*/ 	.word	0x000000ff
        /*00b4*/ 	.word	0x00000008
        /*00b8*/ 	.short	0x0100
        /*00ba*/ 	.byte	0x08
	.zero		1


	//   ....[3]....
        /*00bc*/ 	.word	0x00000280
        /*00c0*/ 	.word	0x000000ff
        /*00c4*/ 	.word	0x000000f8
        /*00c8*/ 	.short	0x0100
        /*00ca*/ 	.byte	0x08
	.zero		1


	//   ....[4]....
        /*00cc*/ 	.word	0x00000290
        /*00d0*/ 	.word	0x000000ff
        /*00d4*/ 	.word	0x00000010
        /*00d8*/ 	.short	0x0100
        /*00da*/ 	.byte	0x08
	.zero		1


	//   ....[5]....
        /*00dc*/ 	.word	0x000002a0
        /*00e0*/ 	.word	0x000000ff
        /*00e4*/ 	.word	0x00000100
        /*00e8*/ 	.short	0x0100
        /*00ea*/ 	.byte	0x08
	.zero		1


	//   ....[6]....
        /*00ec*/ 	.word	0x000002b0
        /*00f0*/ 	.word	0x000000ff
        /*00f4*/ 	.word	0x00000018
        /*00f8*/ 	.short	0x0100
        /*00fa*/ 	.byte	0x08
	.zero		1


	//   ....[7]....
        /*00fc*/ 	.word	0x000002c0
        /*0100*/ 	.word	0x000000ff
        /*0104*/ 	.word	0x00000108
        /*0108*/ 	.short	0x0100
        /*010a*/ 	.byte	0x08
	.zero		1


	//   ....[8]....
        /*010c*/ 	.word	0x000002d0
        /*0110*/ 	.word	0x000000ff
        /*0114*/ 	.word	0x00000020
        /*0118*/ 	.short	0x0100
        /*011a*/ 	.byte	0x08
	.zero		1


	//   ....[9]....
        /*011c*/ 	.word	0x000002e0
        /*0120*/ 	.word	0x000000ff
        /*0124*/ 	.word	0x00000110
        /*0128*/ 	.short	0x0100
        /*012a*/ 	.byte	0x08
	.zero		1


	//   ....[10]....
        /*012c*/ 	.word	0x000002f0
        /*0130*/ 	.word	0x000000ff
        /*0134*/ 	.word	0x00000028
        /*0138*/ 	.short	0x0100
        /*013a*/ 	.byte	0x08
	.zero		1


	//   ....[11]....
        /*013c*/ 	.word	0x00000300
        /*0140*/ 	.word	0x000000ff
        /*0144*/ 	.word	0x00000118
        /*0148*/ 	.short	0x0100
        /*014a*/ 	.byte	0x08
	.zero		1


	//   ....[12]....
        /*014c*/ 	.word	0x00000310
        /*0150*/ 	.word	0x000000ff
        /*0154*/ 	.word	0x00000030
        /*0158*/ 	.short	0x0100
        /*015a*/ 	.byte	0x08
	.zero		1


	//   ....[13]....
        /*015c*/ 	.word	0x00000320
        /*0160*/ 	.word	0x000000ff
        /*0164*/ 	.word	0x00000120
        /*0168*/ 	.short	0x0100
        /*016a*/ 	.byte	0x08
	.zero		1


	//   ....[14]....
        /*016c*/ 	.word	0x00000330
        /*0170*/ 	.word	0x000000ff
        /*0174*/ 	.word	0x00000038
        /*0178*/ 	.short	0x0100
        /*017a*/ 	.byte	0x08
	.zero		1


	//   ....[15]....
        /*017c*/ 	.word	0x00000340
        /*0180*/ 	.word	0x000000ff
        /*0184*/ 	.word	0x00000128
        /*0188*/ 	.short	0x0100
        /*018a*/ 	.byte	0x08
	.zero		1


	//   ....[16]....
        /*018c*/ 	.word	0x00000350
        /*0190*/ 	.word	0x000000ff
        /*0194*/ 	.word	0x00000040
        /*0198*/ 	.short	0x0100
        /*019a*/ 	.byte	0x08
	.zero		1


	//   ....[17]....
        /*019c*/ 	.word	0x00000360
        /*01a0*/ 	.word	0x000000ff
        /*01a4*/ 	.word	0x00000130
        /*01a8*/ 	.short	0x0100
        /*01aa*/ 	.byte	0x08
	.zero		1


	//   ....[18]....
        /*01ac*/ 	.word	0x00000370
        /*01b0*/ 	.word	0x000000ff
        /*01b4*/ 	.word	0x00000048
        /*01b8*/ 	.short	0x0100
        /*01ba*/ 	.byte	0x08
	.zero		1


	//   ....[19]....
        /*01bc*/ 	.word	0x00000380
        /*01c0*/ 	.word	0x000000ff
        /*01c4*/ 	.word	0x00000138
        /*01c8*/ 	.short	0x0100
        /*01ca*/ 	.byte	0x08
	.zero		1


	//   ....[20]....
        /*01cc*/ 	.word	0x00000390
        /*01d0*/ 	.word	0x000000ff
        /*01d4*/ 	.word	0x00000050
        /*01d8*/ 	.short	0x0100
        /*01da*/ 	.byte	0x08
	.zero		1


	//   ....[21]....
        /*01dc*/ 	.word	0x000003a0
        /*01e0*/ 	.word	0x000000ff
        /*01e4*/ 	.word	0x00000140
        /*01e8*/ 	.short	0x0100
        /*01ea*/ 	.byte	0x08
	.zero		1


	//   ....[22]....
        /*01ec*/ 	.word	0x000003b0
        /*01f0*/ 	.word	0x000000ff
        /*01f4*/ 	.word	0x00000058
        /*01f8*/ 	.short	0x0100
        /*01fa*/ 	.byte	0x08
	.zero		1


	//   ....[23]....
        /*01fc*/ 	.word	0x000003c0
        /*0200*/ 	.word	0x000000ff
        /*0204*/ 	.word	0x00000148
        /*0208*/ 	.short	0x0100
        /*020a*/ 	.byte	0x08
	.zero		1


	//   ....[24]....
        /*020c*/ 	.word	0x000003d0
        /*0210*/ 	.word	0x000000ff
        /*0214*/ 	.word	0x00000060
        /*0218*/ 	.short	0x0100
        /*021a*/ 	.byte	0x08
	.zero		1


	//   ....[25]....
        /*021c*/ 	.word	0x000003e0
        /*0220*/ 	.word	0x000000ff
        /*0224*/ 	.word	0x00000150
        /*0228*/ 	.short	0x0100
        /*022a*/ 	.byte	0x08
	.zero		1


	//   ....[26]....
        /*022c*/ 	.word	0x000003f0
        /*0230*/ 	.word	0x000000ff
        /*0234*/ 	.word	0x00000068
        /*0238*/ 	.short	0x0100
        /*023a*/ 	.byte	0x08
	.zero		1


	//   ....[27]....
        /*023c*/ 	.word	0x00000400
        /*0240*/ 	.word	0x000000ff
        /*0244*/ 	.word	0x00000158
        /*0248*/ 	.short	0x0100
        /*024a*/ 	.byte	0x08
	.zero		1


	//   ....[28]....
        /*024c*/ 	.word	0x00000410
        /*0250*/ 	.word	0x000000ff
        /*0254*/ 	.word	0x00000070
        /*0258*/ 	.short	0x0100
        /*025a*/ 	.byte	0x08
	.zero		1


	//   ....[29]....
        /*025c*/ 	.word	0x00000420
        /*0260*/ 	.word	0x000000ff
        /*0264*/ 	.word	0x00000160
        /*0268*/ 	.short	0x0100
        /*026a*/ 	.byte	0x08
	.zero		1


	//   ....[30]....
        /*026c*/ 	.word	0x00000430
        /*0270*/ 	.word	0x000000ff
        /*0274*/ 	.word	0x00000078
        /*0278*/ 	.short	0x0100
        /*027a*/ 	.byte	0x08
	.zero		1


	//   ....[31]....
        /*027c*/ 	.word	0x00000440
        /*0280*/ 	.word	0x000000ff
        /*0284*/ 	.word	0x00000168
        /*0288*/ 	.short	0x0100
        /*028a*/ 	.byte	0x08
	.zero		1


	//   ....[32]....
        /*028c*/ 	.word	0x00000450
        /*0290*/ 	.word	0x000000ff
        /*0294*/ 	.word	0x00000080
        /*0298*/ 	.short	0x0100
        /*029a*/ 	.byte	0x08
	.zero		1


	//   ....[33]....
        /*029c*/ 	.word	0x00000460
        /*02a0*/ 	.word	0x000000ff
        /*02a4*/ 	.word	0x00000170
        /*02a8*/ 	.short	0x0100
        /*02aa*/ 	.byte	0x08
	.zero		1


	//   ....[34]....
        /*02ac*/ 	.word	0x00000470
        /*02b0*/ 	.word	0x000000ff
        /*02b4*/ 	.word	0x00000088
        /*02b8*/ 	.short	0x0100
        /*02ba*/ 	.byte	0x08
	.zero		1


	//   ....[35]....
        /*02bc*/ 	.word	0x00000480
        /*02c0*/ 	.word	0x000000ff
        /*02c4*/ 	.word	0x00000178
        /*02c8*/ 	.short	0x0100
        /*02ca*/ 	.byte	0x08
	.zero		1


	//   ....[36]....
        /*02cc*/ 	.word	0x00000490
        /*02d0*/ 	.word	0x000000ff
        /*02d4*/ 	.word	0x00000090
        /*02d8*/ 	.short	0x0100
        /*02da*/ 	.byte	0x08
	.zero		1


	//   ....[37]....
        /*02dc*/ 	.word	0x000004a0
        /*02e0*/ 	.word	0x000000ff
        /*02e4*/ 	.word	0x00000180
        /*02e8*/ 	.short	0x0100
        /*02ea*/ 	.byte	0x08
	.zero		1


	//   ....[38]....
        /*02ec*/ 	.word	0x000004b0
        /*02f0*/ 	.word	0x000000ff
        /*02f4*/ 	.word	0x00000098
        /*02f8*/ 	.short	0x0100
        /*02fa*/ 	.byte	0x08
	.zero		1


	//   ....[39]....
        /*02fc*/ 	.word	0x000004c0
        /*0300*/ 	.word	0x000000ff
        /*0304*/ 	.word	0x00000188
        /*0308*/ 	.short	0x0100
        /*030a*/ 	.byte	0x08
	.zero		1


	//   ....[40]....
        /*030c*/ 	.word	0x000004d0
        /*0310*/ 	.word	0x000000ff
        /*0314*/ 	.word	0x000000a0
        /*0318*/ 	.short	0x0100
        /*031a*/ 	.byte	0x08
	.zero		1


	//   ....[41]....
        /*031c*/ 	.word	0x000004e0
        /*0320*/ 	.word	0x000000ff
        /*0324*/ 	.word	0x00000190
        /*0328*/ 	.short	0x0100
        /*032a*/ 	.byte	0x08
	.zero		1


	//   ....[42]....
        /*032c*/ 	.word	0x000004f0
        /*0330*/ 	.word	0x000000ff
        /*0334*/ 	.word	0x000000a8
        /*0338*/ 	.short	0x0100
        /*033a*/ 	.byte	0x08
	.zero		1


	//   ....[43]....
        /*033c*/ 	.word	0x00000500
        /*0340*/ 	.word	0x000000ff
        /*0344*/ 	.word	0x00000198
        /*0348*/ 	.short	0x0100
        /*034a*/ 	.byte	0x08
	.zero		1


	//   ....[44]....
        /*034c*/ 	.word	0x00000510
        /*0350*/ 	.word	0x000000ff
        /*0354*/ 	.word	0x000000b0
        /*0358*/ 	.short	0x0100
        /*035a*/ 	.byte	0x08
	.zero		1


	//   ....[45]....
        /*035c*/ 	.word	0x00000520
        /*0360*/ 	.word	0x000000ff
        /*0364*/ 	.word	0x000001a0
        /*0368*/ 	.short	0x0100
        /*036a*/ 	.byte	0x08
	.zero		1


	//   ....[46]....
        /*036c*/ 	.word	0x00000530
        /*0370*/ 	.word	0x000000ff
        /*0374*/ 	.word	0x000000b8
        /*0378*/ 	.short	0x0100
        /*037a*/ 	.byte	0x08
	.zero		1


	//   ....[47]....
        /*037c*/ 	.word	0x00000540
        /*0380*/ 	.word	0x000000ff
        /*0384*/ 	.word	0x000001a8
        /*0388*/ 	.short	0x0100
        /*038a*/ 	.byte	0x08
	.zero		1


	//   ....[48]....
        /*038c*/ 	.word	0x00000550
        /*0390*/ 	.word	0x000000ff
        /*0394*/ 	.word	0x000000c0
        /*0398*/ 	.short	0x0100
        /*039a*/ 	.byte	0x08
	.zero		1


	//   ....[49]....
        /*039c*/ 	.word	0x00000560
        /*03a0*/ 	.word	0x000000ff
        /*03a4*/ 	.word	0x000001b0
        /*03a8*/ 	.short	0x0100
        /*03aa*/ 	.byte	0x08
	.zero		1


	//   ....[50]....
        /*03ac*/ 	.word	0x00000570
        /*03b0*/ 	.word	0x000000ff
        /*03b4*/ 	.word	0x000000c8
        /*03b8*/ 	.short	0x0100
        /*03ba*/ 	.byte	0x08
	.zero		1


	//   ....[51]....
        /*03bc*/ 	.word	0x00000580
        /*03c0*/ 	.word	0x000000ff
        /*03c4*/ 	.word	0x000001b8
        /*03c8*/ 	.short	0x0100
        /*03ca*/ 	.byte	0x08
	.zero		1


	//   ....[52]....
        /*03cc*/ 	.word	0x00000590
        /*03d0*/ 	.word	0x000000ff
        /*03d4*/ 	.word	0x000000d0
        /*03d8*/ 	.short	0x0100
        /*03da*/ 	.byte	0x08
	.zero		1


	//   ....[53]....
        /*03dc*/ 	.word	0x000005a0
        /*03e0*/ 	.word	0x000000ff
        /*03e4*/ 	.word	0x000001c0
        /*03e8*/ 	.short	0x0100
        /*03ea*/ 	.byte	0x08
	.zero		1


	//   ....[54]....
        /*03ec*/ 	.word	0x000005b0
        /*03f0*/ 	.word	0x000000ff
        /*03f4*/ 	.word	0x000000d8
        /*03f8*/ 	.short	0x0100
        /*03fa*/ 	.byte	0x08
	.zero		1


	//   ....[55]....
        /*03fc*/ 	.word	0x000005c0
        /*0400*/ 	.word	0x000000ff
        /*0404*/ 	.word	0x000001c8
        /*0408*/ 	.short	0x0100
        /*040a*/ 	.byte	0x08
	.zero		1


	//   ....[56]....
        /*040c*/ 	.word	0x000005d0
        /*0410*/ 	.word	0x000000ff
        /*0414*/ 	.word	0x000000e0
        /*0418*/ 	.short	0x0100
        /*041a*/ 	.byte	0x08
	.zero		1


	//   ....[57]....
        /*041c*/ 	.word	0x000005e0
        /*0420*/ 	.word	0x000000ff
        /*0424*/ 	.word	0x000001d0
        /*0428*/ 	.short	0x0100
        /*042a*/ 	.byte	0x08
	.zero		1


	//   ....[58]....
        /*042c*/ 	.word	0x000005f0
        /*0430*/ 	.word	0x000000ff
        /*0434*/ 	.word	0x000000e8
        /*0438*/ 	.short	0x0100
        /*043a*/ 	.byte	0x08
	.zero		1


	//   ....[59]....
        /*043c*/ 	.word	0x00000600
        /*0440*/ 	.word	0x000000ff
        /*0444*/ 	.word	0x000001d8
        /*0448*/ 	.short	0x0100
        /*044a*/ 	.byte	0x08
	.zero		1


	//   ....[60]....
        /*044c*/ 	.word	0x00000a70
        /*0450*/ 	.word	0x000000ff
        /*0454*/ 	.word	0x000001f0
        /*0458*/ 	.short	0x0100
        /*045a*/ 	.byte	0x06
	.zero		1


	//   ....[61]....
        /*045c*/ 	.word	0x00000b00
        /*0460*/ 	.word	0x000000ff
        /*0464*/ 	.word	0x000001f8
        /*0468*/ 	.short	0x0100
        /*046a*/ 	.byte	0x06
	.zero		1


	//   ....[62]....
        /*046c*/ 	.word	0x00001a10
        /*0470*/ 	.word	0x00000000
        /*0474*/ 	.word	0x00000000
        /*0478*/ 	.short	0x010a
        /*047a*/ 	.byte	0x3f
	.zero		1


	//   ....[63]....
        /*047c*/ 	.word	0x00001a50
        /*0480*/ 	.word	0x00000000
        /*0484*/ 	.word	0x00000000
        /*0488*/ 	.short	0x010a
        /*048a*/ 	.byte	0x3f
	.zero		1


	//   ....[64]....
        /*048c*/ 	.word	0x00001f30
        /*0490*/ 	.word	0x00000004
        /*0494*/ 	.word	0x00000000
        /*0498*/ 	.short	0x010a
        /*049a*/ 	.byte	0x3f
	.zero		1


	//   ....[65]....
        /*049c*/ 	.word	0x00001f70
        /*04a0*/ 	.word	0x00000004
        /*04a4*/ 	.word	0x00000000
        /*04a8*/ 	.short	0x010a
        /*04aa*/ 	.byte	0x3f
	.zero		1


	//   ....[66]....
        /*04ac*/ 	.word	0x000022b0
        /*04b0*/ 	.word	0x00000005
        /*04b4*/ 	.word	0x00000000
        /*04b8*/ 	.short	0x0101
        /*04ba*/ 	.byte	0x3f
	.zero		1


	//   ....[67]....
        /*04bc*/ 	.word	0x000024a0
        /*04c0*/ 	.word	0x00000003
        /*04c4*/ 	.word	0x00000000
        /*04c8*/ 	.short	0x0101
        /*04ca*/ 	.byte	0x3f
	.zero		1


	//   ....[68]....
        /*04cc*/ 	.word	0x000064d0
        /*04d0*/ 	.word	0x00000017
        /*04d4*/ 	.word	0x000000f0
        /*04d8*/ 	.short	0x010a
        /*04da*/ 	.byte	0x3f
	.zero		1


	//   ....[69]....
        /*04dc*/ 	.word	0x00006850
        /*04e0*/ 	.word	0x00000006
        /*04e4*/ 	.word	0x000001f8
        /*04e8*/ 	.short	0x0101
        /*04ea*/ 	.byte	0x3f
	.zero		1


	//   ....[70]....
        /*04ec*/ 	.word	0x00006fa0
        /*04f0*/ 	.word	0x00000007
        /*04f4*/ 	.word	0x00000000
        /*04f8*/ 	.short	0x010a
        /*04fa*/ 	.byte	0x3f
	.zero		1


	//   ....[71]....
        /*04fc*/ 	.word	0x00007020
        /*0500*/ 	.word	0x00000006
        /*0504*/ 	.word	0x00000000
        /*0508*/ 	.short	0x010a
        /*050a*/ 	.byte	0x3f
	.zero		1


	//   ....[72]....
        /*050c*/ 	.word	0x000070b0
        /*0510*/ 	.word	0x00000007
        /*0514*/ 	.word	0x00000000
        /*0518*/ 	.short	0x010a
        /*051a*/ 	.byte	0x3f
	.zero		1


	//   ....[73]....
        /*051c*/ 	.word	0x00007140
        /*0520*/ 	.word	0x00000006
        /*0524*/ 	.word	0x00000000
        /*0528*/ 	.short	0x010a
        /*052a*/ 	.byte	0x3f
	.zero		1


	//   ....[74]....
        /*052c*/ 	.word	0x000071d0
        /*0530*/ 	.word	0x00000007
        /*0534*/ 	.word	0x00000000
        /*0538*/ 	.short	0x010a
        /*053a*/ 	.byte	0x3f
	.zero		1


	//   ....[75]....
        /*053c*/ 	.word	0x00007260
        /*0540*/ 	.word	0x00000006
        /*0544*/ 	.word	0x00000000
        /*0548*/ 	.short	0x010a
        /*054a*/ 	.byte	0x3f
	.zero		1


	//   ....[76]....
        /*054c*/ 	.word	0x000072f0
        /*0550*/ 	.word	0x00000007
        /*0554*/ 	.word	0x00000000
        /*0558*/ 	.short	0x010a
        /*055a*/ 	.byte	0x3f
	.zero		1


	//   ....[77]....
        /*055c*/ 	.word	0x00007380
        /*0560*/ 	.word	0x00000006
        /*0564*/ 	.word	0x00000000
        /*0568*/ 	.short	0x010a
        /*056a*/ 	.byte	0x3f
	.zero		1


	//   ....[78]....
        /*056c*/ 	.word	0x00007410
        /*0570*/ 	.word	0x00000007
        /*0574*/ 	.word	0x00000000
        /*0578*/ 	.short	0x010a
        /*057a*/ 	.byte	0x3f
	.zero		1


	//   ....[79]....
        /*057c*/ 	.word	0x000074a0
        /*0580*/ 	.word	0x00000006
        /*0584*/ 	.word	0x00000000
        /*0588*/ 	.short	0x010a
        /*058a*/ 	.byte	0x3f
	.zero		1


	//   ....[80]....
        /*058c*/ 	.word	0x00007530
        /*0590*/ 	.word	0x00000007
        /*0594*/ 	.word	0x00000000
        /*0598*/ 	.short	0x010a
        /*059a*/ 	.byte	0x3f
	.zero		1


	//   ....[81]....
        /*059c*/ 	.word	0x000075c0
        /*05a0*/ 	.word	0x00000006
        /*05a4*/ 	.word	0x00000000
        /*05a8*/ 	.short	0x010a
        /*05aa*/ 	.byte	0x3f
	.zero		1


	//   ....[82]....
        /*05ac*/ 	.word	0x00007650
        /*05b0*/ 	.word	0x00000007
        /*05b4*/ 	.word	0x00000000
        /*05b8*/ 	.short	0x010a
        /*05ba*/ 	.byte	0x3f
	.zero		1


	//   ....[83]....
        /*05bc*/ 	.word	0x000076e0
        /*05c0*/ 	.word	0x00000006
        /*05c4*/ 	.word	0x00000000
        /*05c8*/ 	.short	0x010a
        /*05ca*/ 	.byte	0x3f
	.zero		1


	//   ....[84]....
        /*05cc*/ 	.word	0x00007770
        /*05d0*/ 	.word	0x00000007
        /*05d4*/ 	.word	0x00000000
        /*05d8*/ 	.short	0x010a
        /*05da*/ 	.byte	0x3f
	.zero		1


	//   ....[85]....
        /*05dc*/ 	.word	0x00007800
        /*05e0*/ 	.word	0x00000006
        /*05e4*/ 	.word	0x00000000
        /*05e8*/ 	.short	0x010a
        /*05ea*/ 	.byte	0x3f
	.zero		1


	//   ....[86]....
        /*05ec*/ 	.word	0x00007890
        /*05f0*/ 	.word	0x00000007
        /*05f4*/ 	.word	0x00000000
        /*05f8*/ 	.short	0x010a
        /*05fa*/ 	.byte	0x3f
	.zero		1


	//   ....[87]....
        /*05fc*/ 	.word	0x00007920
        /*0600*/ 	.word	0x00000006
        /*0604*/ 	.word	0x00000000
        /*0608*/ 	.short	0x010a
        /*060a*/ 	.byte	0x3f
	.zero		1


	//   ....[88]....
        /*060c*/ 	.word	0x000079b0
        /*0610*/ 	.word	0x00000007
        /*0614*/ 	.word	0x00000000
        /*0618*/ 	.short	0x010a
        /*061a*/ 	.byte	0x3f
	.zero		1


	//   ....[89]....
        /*061c*/ 	.word	0x00007a40
        /*0620*/ 	.word	0x00000006
        /*0624*/ 	.word	0x00000000
        /*0628*/ 	.short	0x010a
        /*062a*/ 	.byte	0x3f
	.zero		1


	//   ....[90]....
        /*062c*/ 	.word	0x00007ad0
        /*0630*/ 	.word	0x00000007
        /*0634*/ 	.word	0x00000000
        /*0638*/ 	.short	0x010a
        /*063a*/ 	.byte	0x3f
	.zero		1


	//   ....[91]....
        /*063c*/ 	.word	0x00007b60
        /*0640*/ 	.word	0x00000006
        /*0644*/ 	.word	0x00000000
        /*0648*/ 	.short	0x010a
        /*064a*/ 	.byte	0x3f
	.zero		1


	//   ....[92]....
        /*064c*/ 	.word	0x00007bf0
        /*0650*/ 	.word	0x00000007
        /*0654*/ 	.word	0x00000000
        /*0658*/ 	.short	0x010a
        /*065a*/ 	.byte	0x3f
	.zero		1


	//   ....[93]....
        /*065c*/ 	.word	0x00007c80
        /*0660*/ 	.word	0x00000006
        /*0664*/ 	.word	0x00000000
        /*0668*/ 	.short	0x010a
        /*066a*/ 	.byte	0x3f
	.zero		1


	//   ....[94]....
        /*066c*/ 	.word	0x00007d10
        /*0670*/ 	.word	0x00000007
        /*0674*/ 	.word	0x00000000
        /*0678*/ 	.short	0x010a
        /*067a*/ 	.byte	0x3f
	.zero		1


	//   ....[95]....
        /*067c*/ 	.word	0x00007da0
        /*0680*/ 	.word	0x00000006
        /*0684*/ 	.word	0x00000000
        /*0688*/ 	.short	0x010a
        /*068a*/ 	.byte	0x3f
	.zero		1


	//   ....[96]....
        /*068c*/ 	.word	0x00007e30
        /*0690*/ 	.word	0x00000007
        /*0694*/ 	.word	0x00000000
        /*0698*/ 	.short	0x010a
        /*069a*/ 	.byte	0x3f
	.zero		1


	//   ....[97]....
        /*069c*/ 	.word	0x00007ec0
        /*06a0*/ 	.word	0x00000006
        /*06a4*/ 	.word	0x00000000
        /*06a8*/ 	.short	0x010a
        /*06aa*/ 	.byte	0x3f
	.zero		1


	//   ....[98]....
        /*06ac*/ 	.word	0x00007f50
        /*06b0*/ 	.word	0x00000007
        /*06b4*/ 	.word	0x00000000
        /*06b8*/ 	.short	0x010a
        /*06ba*/ 	.byte	0x3f
	.zero		1


	//   ....[99]....
        /*06bc*/ 	.word	0x00007fe0
        /*06c0*/ 	.word	0x00000005
        /*06c4*/ 	.word	0x00000000
        /*06c8*/ 	.short	0x010a
        /*06ca*/ 	.byte	0x3f
	.zero		1


	//   ....[100]....
        /*06cc*/ 	.word	0x00008040
        /*06d0*/ 	.word	0x00000000
        /*06d4*/ 	.word	0x00000000
        /*06d8*/ 	.short	0x010a
        /*06da*/ 	.byte	0x3f
	.zero		1


	//   ....[101]....
        /*06dc*/ 	.word	0x00008090
        /*06e0*/ 	.word	0x00000004
        /*06e4*/ 	.word	0x00000000
        /*06e8*/ 	.short	0x010a
        /*06ea*/ 	.byte	0x3f
	.zero		1


	//   ....[102]....
        /*06ec*/ 	.word	0x00008160
        /*06f0*/ 	.word	0x00000017
        /*06f4*/ 	.word	0x000000f0
        /*06f8*/ 	.short	0x010a
        /*06fa*/ 	.byte	0x3f
	.zero		1


	//   ....[103]....
        /*06fc*/ 	.word	0x00008230
        /*0700*/ 	.word	0x00000007
        /*0704*/ 	.word	0x00000000
        /*0708*/ 	.short	0x010a
        /*070a*/ 	.byte	0x3f
	.zero		1


	//   ....[104]....
        /*070c*/ 	.word	0x00008280
        /*0710*/ 	.word	0x00000006
        /*0714*/ 	.word	0x00000000
        /*0718*/ 	.short	0x010a
        /*071a*/ 	.byte	0x3f
	.zero		1


	//   ....[105]....
        /*071c*/ 	.word	0x000082d0
        /*0720*/ 	.word	0x00000007
        /*0724*/ 	.word	0x00000000
        /*0728*/ 	.short	0x010a
        /*072a*/ 	.byte	0x3f
	.zero		1


	//   ....[106]....
        /*072c*/ 	.word	0x00008320
        /*0730*/ 	.word	0x00000006
        /*0734*/ 	.word	0x00000000
        /*0738*/ 	.short	0x010a
        /*073a*/ 	.byte	0x3f
	.zero		1


	//   ....[107]....
        /*073c*/ 	.word	0x00008370
        /*0740*/ 	.word	0x00000007
        /*0744*/ 	.word	0x00000000
        /*0748*/ 	.short	0x010a
        /*074a*/ 	.byte	0x3f
	.zero		1


	//   ....[108]....
        /*074c*/ 	.word	0x000083c0
        /*0750*/ 	.word	0x00000006
        /*0754*/ 	.word	0x00000000
        /*0758*/ 	.short	0x010a
        /*075a*/ 	.byte	0x3f
	.zero		1


	//   ....[109]....
        /*075c*/ 	.word	0x00008410
        /*0760*/ 	.word	0x00000007
        /*0764*/ 	.word	0x00000000
        /*0768*/ 	.short	0x010a
        /*076a*/ 	.byte	0x3f
	.zero		1


	//   ....[110]....
        /*076c*/ 	.word	0x00008460
        /*0770*/ 	.word	0x00000006
        /*0774*/ 	.word	0x00000000
        /*0778*/ 	.short	0x010a
        /*077a*/ 	.byte	0x3f
	.zero		1


	//   ....[111]....
        /*077c*/ 	.word	0x000084b0
        /*0780*/ 	.word	0x00000007
        /*0784*/ 	.word	0x00000000
        /*0788*/ 	.short	0x010a
        /*078a*/ 	.byte	0x3f
	.zero		1


	//   ....[112]....
        /*078c*/ 	.word	0x00008500
        /*0790*/ 	.word	0x00000006
        /*0794*/ 	.word	0x00000000
        /*0798*/ 	.short	0x010a
        /*079a*/ 	.byte	0x3f
	.zero		1


	//   ....[113]....
        /*079c*/ 	.word	0x00008550
        /*07a0*/ 	.word	0x00000007
        /*07a4*/ 	.word	0x00000000
        /*07a8*/ 	.short	0x010a
        /*07aa*/ 	.byte	0x3f
	.zero		1


	//   ....[114]....
        /*07ac*/ 	.word	0x000085a0
        /*07b0*/ 	.word	0x00000006
        /*07b4*/ 	.word	0x00000000
        /*07b8*/ 	.short	0x010a
        /*07ba*/ 	.byte	0x3f
	.zero		1


	//   ....[115]....
        /*07bc*/ 	.word	0x000085f0
        /*07c0*/ 	.word	0x00000007
        /*07c4*/ 	.word	0x00000000
        /*07c8*/ 	.short	0x010a
        /*07ca*/ 	.byte	0x3f
	.zero		1


	//   ....[116]....
        /*07cc*/ 	.word	0x00008640
        /*07d0*/ 	.word	0x00000006
        /*07d4*/ 	.word	0x00000000
        /*07d8*/ 	.short	0x010a
        /*07da*/ 	.byte	0x3f
	.zero		1


	//   ....[117]....
        /*07dc*/ 	.word	0x00008690
        /*07e0*/ 	.word	0x00000007
        /*07e4*/ 	.word	0x00000000
        /*07e8*/ 	.short	0x010a
        /*07ea*/ 	.byte	0x3f
	.zero		1


	//   ....[118]....
        /*07ec*/ 	.word	0x000086e0
        /*07f0*/ 	.word	0x00000006
        /*07f4*/ 	.word	0x00000000
        /*07f8*/ 	.short	0x010a
        /*07fa*/ 	.byte	0x3f
	.zero		1


	//   ....[119]....
        /*07fc*/ 	.word	0x00008730
        /*0800*/ 	.word	0x00000007
        /*0804*/ 	.word	0x00000000
        /*0808*/ 	.short	0x010a
        /*080a*/ 	.byte	0x3f
	.zero		1


	//   ....[120]....
        /*080c*/ 	.word	0x00008780
        /*0810*/ 	.word	0x00000006
        /*0814*/ 	.word	0x00000000
        /*0818*/ 	.short	0x010a
        /*081a*/ 	.byte	0x3f
	.zero		1


	//   ....[121]....
        /*081c*/ 	.word	0x000087d0
        /*0820*/ 	.word	0x00000007
        /*0824*/ 	.word	0x00000000
        /*0828*/ 	.short	0x010a
        /*082a*/ 	.byte	0x3f
	.zero		1


	//   ....[122]....
        /*082c*/ 	.word	0x00008820
        /*0830*/ 	.word	0x00000006
        /*0834*/ 	.word	0x00000000
        /*0838*/ 	.short	0x010a
        /*083a*/ 	.byte	0x3f
	.zero		1


	//   ....[123]....
        /*083c*/ 	.word	0x00008870
        /*0840*/ 	.word	0x00000007
        /*0844*/ 	.word	0x00000000
        /*0848*/ 	.short	0x010a
        /*084a*/ 	.byte	0x3f
	.zero		1


	//   ....[124]....
        /*084c*/ 	.word	0x000088c0
        /*0850*/ 	.word	0x00000006
        /*0854*/ 	.word	0x00000000
        /*0858*/ 	.short	0x010a
        /*085a*/ 	.byte	0x3f
	.zero		1


	//   ....[125]....
        /*085c*/ 	.word	0x00008910
        /*0860*/ 	.word	0x00000007
        /*0864*/ 	.word	0x00000000
        /*0868*/ 	.short	0x010a
        /*086a*/ 	.byte	0x3f
	.zero		1


	//   ....[126]....
        /*086c*/ 	.word	0x00008960
        /*0870*/ 	.word	0x00000006
        /*0874*/ 	.word	0x00000000
        /*0878*/ 	.short	0x010a
        /*087a*/ 	.byte	0x3f
	.zero		1


	//   ....[127]....
        /*087c*/ 	.word	0x000089b0
        /*0880*/ 	.word	0x00000007
        /*0884*/ 	.word	0x00000000
        /*0888*/ 	.short	0x010a
        /*088a*/ 	.byte	0x3f
	.zero		1


	//   ....[128]....
        /*088c*/ 	.word	0x00008a00
        /*0890*/ 	.word	0x00000006
        /*0894*/ 	.word	0x00000000
        /*0898*/ 	.short	0x010a
        /*089a*/ 	.byte	0x3f
	.zero		1


	//   ....[129]....
        /*089c*/ 	.word	0x00008a50
        /*08a0*/ 	.word	0x00000007
        /*08a4*/ 	.word	0x00000000
        /*08a8*/ 	.short	0x010a
        /*08aa*/ 	.byte	0x3f
	.zero		1


	//   ....[130]....
        /*08ac*/ 	.word	0x00008aa0
        /*08b0*/ 	.word	0x00000006
        /*08b4*/ 	.word	0x00000000
        /*08b8*/ 	.short	0x010a
        /*08ba*/ 	.byte	0x3f
	.zero		1


	//   ....[131]....
        /*08bc*/ 	.word	0x00008af0
        /*08c0*/ 	.word	0x00000007
        /*08c4*/ 	.word	0x00000000
        /*08c8*/ 	.short	0x010a
        /*08ca*/ 	.byte	0x3f
	.zero		1


	//----- nvinfo : EIATTR_NUM_MBARRIERS
	.align		4
.L_35:
        /*08cc*/ 	.byte	0x03, 0x38
        /*08ce*/ 	.short	0x003e


	//----- nvinfo : EIATTR_EXIT_INSTR_OFFSETS
	.align		4
        /*08d0*/ 	.byte	0x04, 0x1c
        /*08d2*/ 	.short	(.L_37 - .L_36)


	//   ....[0]....
.L_36:
        /*08d4*/ 	.word	0x00000d40


	//   ....[1]....
        /*08d8*/ 	.word	0x00001550


	//   ....[2]....
        /*08dc*/ 	.word	0x00005c50


	//   ....[3]....
        /*08e0*/ 	.word	0x000061b0


	//   ....[4]....
        /*08e4*/ 	.word	0x00008030


	//----- nvinfo : EIATTR_MAX_THREADS
	.align		4
.L_37:
        /*08e8*/ 	.byte	0x04, 0x05
        /*08ea*/ 	.short	(.L_39 - .L_38)
.L_38:
        /*08ec*/ 	.word	0x00000180
        /*08f0*/ 	.word	0x00000001
        /*08f4*/ 	.word	0x00000001


	//----- nvinfo : EIATTR_CRS_STACK_SIZE
	.align		4
.L_39:
        /*08f8*/ 	.byte	0x04, 0x1e
        /*08fa*/ 	.short	(.L_41 - .L_40)
.L_40:
        /*08fc*/ 	.word	0x00000000


	//----- nvinfo : EIATTR_CBANK_PARAM_SIZE
	.align		4
.L_41:
        /*0900*/ 	.byte	0x03, 0x19
        /*0902*/ 	.short	0x0470


	//----- nvinfo : EIATTR_PARAM_CBANK
	.align		4
        /*0904*/ 	.byte	0x04, 0x0a
        /*0906*/ 	.short	(.L_43 - .L_42)
	.align		4
.L_42:
        /*0908*/ 	.word	index@(.nv.constant0._ZN7cutlass13device_kernelINS_4gemm6kernel13GemmUniversalIN4cute5tupleIJiiiiEEENS1_10collective13CollectiveMmaINS1_34MainloopSm90TmaGmmaWarpSpecializedILi30ENS5_IJNS4_1CILi2EEENSA_ILi1EEESC_EEENS1_35KernelTmaWarpSpecializedCooperativeEEENS5_IJNSA_ILi128EEENSA_ILi112EEENSA_ILi32EEEEEEaNS5_IJlSC_lEEEaSK_NS4_8TiledMMAINS4_8MMA_AtomIJNS4_4SM904GMMA26MMA_64x16x32_S32S8S8_SS_TNEEEENS4_6LayoutISD_NS5_IJSC_NSA_ILi0EEESS_EEEEENS5_IJNS4_10UnderscoreESV_SV_EEEEENS4_13SM90_TMA_LOADENS4_14ComposedLayoutINS4_7SwizzleILi1ELi4ELi3EEENS4_18smem_ptr_flag_bitsILi8EEENSR_INS5_IJNSA_ILi8EEESI_EEENS5_IJSI_SC_EEEEEEEvNS4_8identityENS4_23SM90_TMA_LOAD_MULTICASTES18_vS19_EENS_8epilogue10collective6detail29Sm90TmaWarpSpecializedAdapterINS1D_15DefaultEpilogueIaSK_SK_NS1C_6thread17LinearCombinationIaLi1EiiLNS1H_9ScaleType4KindE0ELNS_15FloatRoundStyleE2EaEENS1_15EpilogueDefaultEEEEEvvEEEEvNT_6ParamsE)
        /*090c*/ 	.short	0x0210
        /*090e*/ 	.short	0x0470


	//----- nvinfo : EIATTR_SW_WAR
	.align		4
.L_43:
        /*0910*/ 	.byte	0x04, 0x36
        /*0912*/ 	.short	(.L_45 - .L_44)
.L_44:
        /*0914*/ 	.word	0x00000008
.L_45:


//--------------------- .nv.callgraph             --------------------------
	.section	.nv.callgraph,"",@"SHT_CUDA_CALLGRAPH"
	.align	4
	.sectionentsize	8
	.align		4
        /*0000*/ 	.word	0x00000000
	.align		4
        /*0004*/ 	.word	0xffffffff
	.align		4
        /*0008*/ 	.word	index@(_ZN7cutlass13device_kernelINS_4gemm6kernel13GemmUniversalIN4cute5tupleIJiiiiEEENS1_10collective13CollectiveMmaINS1_34MainloopSm90TmaGmmaWarpSpecializedILi30ENS5_IJNS4_1CILi2EEENSA_ILi1EEESC_EEENS1_35KernelTmaWarpSpecializedCooperativeEEENS5_IJNSA_ILi128EEENSA_ILi112EEENSA_ILi32EEEEEEaNS5_IJlSC_lEEEaSK_NS4_8TiledMMAINS4_8MMA_AtomIJNS4_4SM904GMMA26MMA_64x16x32_S32S8S8_SS_TNEEEENS4_6LayoutISD_NS5_IJSC_NSA_ILi0EEESS_EEEEENS5_IJNS4_10UnderscoreESV_SV_EEEEENS4_13SM90_TMA_LOADENS4_14ComposedLayoutINS4_7SwizzleILi1ELi4ELi3EEENS4_18smem_ptr_flag_bitsILi8EEENSR_INS5_IJNSA_ILi8EEESI_EEENS5_IJSI_SC_EEEEEEEvNS4_8identityENS4_23SM90_TMA_LOAD_MULTICASTES18_vS19_EENS_8epilogue10collective6detail29Sm90TmaWarpSpecializedAdapterINS1D_15DefaultEpilogueIaSK_SK_NS1C_6thread17LinearCombinationIaLi1EiiLNS1H_9ScaleType4KindE0ELNS_15FloatRoundStyleE2EaEENS1_15EpilogueDefaultEEEEEvvEEEEvNT_6ParamsE)
	.align		4
        /*000c*/ 	.word	index@(__assertfail)
	.align		4
        /*0010*/ 	.word	0x00000000
	.align		4
        /*0014*/ 	.word	0xfffffffe
	.align		4
        /*0018*/ 	.word	0x00000000
	.align		4
        /*001c*/ 	.word	0xfffffffd
	.align		4
        /*0020*/ 	.word	0x00000000
	.align		4
        /*0024*/ 	.word	0xfffffffc


//--------------------- .nv.constant4             --------------------------
	.section	.nv.constant4,"a",@progbits
	.align	8
	.align		8
.nv.constant4:
        /*0000*/ 	.dword	__assertfail
	.align		8
        /*0008*/ 	.dword	__unnamed_1
	.align		8
        /*0010*/ 	.dword	_ZN39_INTERNAL_4684f167_4_k_cu_f04a1031_56984cuda3std3__45__cpo5beginE
	.align		8
        /*0018*/ 	.dword	_ZN39_INTERNAL_4684f167_4_k_cu_f04a1031_56984cuda3std3__45__cpo3endE
	.align		8
        /*0020*/ 	.dword	_ZN39_INTERNAL_4684f167_4_k_cu_f04a1031_56984cuda3std3__45__cpo6cbeginE
	.align		8
        /*0028*/ 	.dword	_ZN39_INTERNAL_4684f167_4_k_cu_f04a1031_56984cuda3std3__45__cpo4cendE
	.align		8
        /*0030*/ 	.dword	_ZN39_INTERNAL_4684f167_4_k_cu_f04a1031_56984cuda3std3__441_GLOBAL__N__4684f167_4_k_cu_f04a1031_56986ignoreE
	.align		8
        /*0038*/ 	.dword	_ZN39_INTERNAL_4684f167_4_k_cu_f04a1031_56984cuda3std3__419piecewise_constructE
	.align		8
        /*0040*/ 	.dword	_ZN39_INTERNAL_4684f167_4_k_cu_f04a1031_56984cuda3std3__48in_placeE
	.align		8
        /*0048*/ 	.dword	_ZN39_INTERNAL_4684f167_4_k_cu_f04a1031_56984cuda3std6ranges3__45__cpo4swapE
	.align		8
        /*0050*/ 	.dword	_ZN39_INTERNAL_4684f167_4_k_cu_f04a1031_56984cuda3std6ranges3__45__cpo9iter_moveE
	.align		8
        /*0058*/ 	.dword	_ZN39_INTERNAL_4684f167_4_k_cu_f04a1031_56984cute7productE
	.align		8
        /*0060*/ 	.dword	_ZN39_INTERNAL_4684f167_4_k_cu_f04a1031_56984cute1_E
	.align		8
        /*0068*/ 	.dword	$str$22
	.align		8
        /*0070*/ 	.dword	$str$23


//--------------------- .text._ZN7cutlass13device_kernelINS_4gemm6kernel13GemmUniversalIN4cute5tupleIJiiiiEEENS1_10collective13CollectiveMmaINS1_34MainloopSm90TmaGmmaWarpSpecializedILi30ENS5_IJNS4_1CILi2EEENSA_ILi1EEESC_EEENS1_35KernelTmaWarpSpecializedCooperativeEEENS5_IJNSA_ILi128EEENSA_ILi112EEENSA_ILi32EEEEEEaNS5_IJlSC_lEEEaSK_NS4_8TiledMMAINS4_8MMA_AtomIJNS4_4SM904GMMA26MMA_64x16x32_S32S8S8_SS_TNEEEENS4_6LayoutISD_NS5_IJSC_NSA_ILi0EEESS_EEEEENS5_IJNS4_10UnderscoreESV_SV_EEEEENS4_13SM90_TMA_LOADENS4_14ComposedLayoutINS4_7SwizzleILi1ELi4ELi3EEENS4_18smem_ptr_flag_bitsILi8EEENSR_INS5_IJNSA_ILi8EEESI_EEENS5_IJSI_SC_EEEEEEEvNS4_8identityENS4_23SM90_TMA_LOAD_MULTICASTES18_vS19_EENS_8epilogue10collective6detail29Sm90TmaWarpSpecializedAdapterINS1D_15DefaultEpilogueIaSK_SK_NS1C_6thread17LinearCombinationIaLi1EiiLNS1H_9ScaleType4KindE0ELNS_15FloatRoundStyleE2EaEENS1_15EpilogueDefaultEEEEEvvEEEEvNT_6ParamsE --------------------------
	.section	.text._ZN7cutlass13device_kernelINS_4gemm6kernel13GemmUniversalIN4cute5tupleIJiiiiEEENS1_10collective13CollectiveMmaINS1_34MainloopSm90TmaGmmaWarpSpecializedILi30ENS5_IJNS4_1CILi2EEENSA_ILi1EEESC_EEENS1_35KernelTmaWarpSpecializedCooperativeEEENS5_IJNSA_ILi128EEENSA_ILi112EEENSA_ILi32EEEEEEaNS5_IJlSC_lEEEaSK_NS4_8TiledMMAINS4_8MMA_AtomIJNS4_4SM904GMMA26MMA_64x16x32_S32S8S8_SS_TNEEEENS4_6LayoutISD_NS5_IJSC_NSA_ILi0EEESS_EEEEENS5_IJNS4_10UnderscoreESV_SV_EEEEENS4_13SM90_TMA_LOADENS4_14ComposedLayoutINS4_7SwizzleILi1ELi4ELi3EEENS4_18smem_ptr_flag_bitsILi8EEENSR_INS5_IJNSA_ILi8EEESI_EEENS5_IJSI_SC_EEEEEEEvNS4_8identityENS4_23SM90_TMA_LOAD_MULTICASTES18_vS19_EENS_8epilogue10collective6detail29Sm90TmaWarpSpecializedAdapterINS1D_15DefaultEpilogueIaSK_SK_NS1C_6thread17LinearCombinationIaLi1EiiLNS1H_9ScaleType4KindE0ELNS_15FloatRoundStyleE2EaEENS1_15EpilogueDefaultEEEEEvvEEEEvNT_6ParamsE,"ax",@progbits
	.align	128
.text._ZN7cutlass13device_kernelINS_4gemm6kernel13GemmUniversalIN4cute5tupleIJiiiiEEENS1_10collective13CollectiveMmaINS1_34MainloopSm90TmaGmmaWarpSpecializedILi30ENS5_IJNS4_1CILi2EEENSA_ILi1EEESC_EEENS1_35KernelTmaWarpSpecializedCooperativeEEENS5_IJNSA_ILi128EEENSA_ILi112EEENSA_ILi32EEEEEEaNS5_IJlSC_lEEEaSK_NS4_8TiledMMAINS4_8MMA_AtomIJNS4_4SM904GMMA26MMA_64x16x32_S32S8S8_SS_TNEEEENS4_6LayoutISD_NS5_IJSC_NSA_ILi0EEESS_EEEEENS5_IJNS4_10UnderscoreESV_SV_EEEEENS4_13SM90_TMA_LOADENS4_14ComposedLayoutINS4_7SwizzleILi1ELi4ELi3EEENS4_18smem_ptr_flag_bitsILi8EEENSR_INS5_IJNSA_ILi8EEESI_EEENS5_IJSI_SC_EEEEEEEvNS4_8identityENS4_23SM90_TMA_LOAD_MULTICASTES18_vS19_EENS_8epilogue10collective6detail29Sm90TmaWarpSpecializedAdapterINS1D_15DefaultEpilogueIaSK_SK_NS1C_6thread17LinearCombinationIaLi1EiiLNS1H_9ScaleType4KindE0ELNS_15FloatRoundStyleE2EaEENS1_15EpilogueDefaultEEEEEvvEEEEvNT_6ParamsE:
        .type           _ZN7cutlass13device_kernelINS_4gemm6kernel13GemmUniversalIN4cute5tupleIJiiiiEEENS1_10collective13CollectiveMmaINS1_34MainloopSm90TmaGmmaWarpSpecializedILi30ENS5_IJNS4_1CILi2EEENSA_ILi1EEESC_EEENS1_35KernelTmaWarpSpecializedCooperativeEEENS5_IJNSA_ILi128EEENSA_ILi112EEENSA_ILi32EEEEEEaNS5_IJlSC_lEEEaSK_NS4_8TiledMMAINS4_8MMA_AtomIJNS4_4SM904GMMA26MMA_64x16x32_S32S8S8_SS_TNEEEENS4_6LayoutISD_NS5_IJSC_NSA_ILi0EEESS_EEEEENS5_IJNS4_10UnderscoreESV_SV_EEEEENS4_13SM90_TMA_LOADENS4_14ComposedLayoutINS4_7SwizzleILi1ELi4ELi3EEENS4_18smem_ptr_flag_bitsILi8EEENSR_INS5_IJNSA_ILi8EEESI_EEENS5_IJSI_SC_EEEEEEEvNS4_8identityENS4_23SM90_TMA_LOAD_MULTICASTES18_vS19_EENS_8epilogue10collective6detail29Sm90TmaWarpSpecializedAdapterINS1D_15DefaultEpilogueIaSK_SK_NS1C_6thread17LinearCombinationIaLi1EiiLNS1H_9ScaleType4KindE0ELNS_15FloatRoundStyleE2EaEENS1_15EpilogueDefaultEEEEEvvEEEEvNT_6ParamsE,@function
        .size           _ZN7cutlass13device_kernelINS_4gemm6kernel13GemmUniversalIN4cute5tupleIJiiiiEEENS1_10collective13CollectiveMmaINS1_34MainloopSm90TmaGmmaWarpSpecializedILi30ENS5_IJNS4_1CILi2EEENSA_ILi1EEESC_EEENS1_35KernelTmaWarpSpecializedCooperativeEEENS5_IJNSA_ILi128EEENSA_ILi112EEENSA_ILi32EEEEEEaNS5_IJlSC_lEEEaSK_NS4_8TiledMMAINS4_8MMA_AtomIJNS4_4SM904GMMA26MMA_64x16x32_S32S8S8_SS_TNEEEENS4_6LayoutISD_NS5_IJSC_NSA_ILi0EEESS_EEEEENS5_IJNS4_10UnderscoreESV_SV_EEEEENS4_13SM90_TMA_LOADENS4_14ComposedLayoutINS4_7SwizzleILi1ELi4ELi3EEENS4_18smem_ptr_flag_bitsILi8EEENSR_INS5_IJNSA_ILi8EEESI_EEENS5_IJSI_SC_EEEEEEEvNS4_8identityENS4_23SM90_TMA_LOAD_MULTICASTES18_vS19_EENS_8epilogue10collective6detail29Sm90TmaWarpSpecializedAdapterINS1D_15DefaultEpilogueIaSK_SK_NS1C_6thread17LinearCombinationIaLi1EiiLNS1H_9ScaleType4KindE0ELNS_15FloatRoundStyleE2EaEENS1_15EpilogueDefaultEEEEEvvEEEEvNT_6ParamsE,(.L_x_238 - _ZN7cutlass13device_kernelINS_4gemm6kernel13GemmUniversalIN4cute5tupleIJiiiiEEENS1_10collective13CollectiveMmaINS1_34MainloopSm90TmaGmmaWarpSpecializedILi30ENS5_IJNS4_1CILi2EEENSA_ILi1EEESC_EEENS1_35KernelTmaWarpSpecializedCooperativeEEENS5_IJNSA_ILi128EEENSA_ILi112EEENSA_ILi32EEEEEEaNS5_IJlSC_lEEEaSK_NS4_8TiledMMAINS4_8MMA_AtomIJNS4_4SM904GMMA26MMA_64x16x32_S32S8S8_SS_TNEEEENS4_6LayoutISD_NS5_IJSC_NSA_ILi0EEESS_EEEEENS5_IJNS4_10UnderscoreESV_SV_EEEEENS4_13SM90_TMA_LOADENS4_14ComposedLayoutINS4_7SwizzleILi1ELi4ELi3EEENS4_18smem_ptr_flag_bitsILi8EEENSR_INS5_IJNSA_ILi8EEESI_EEENS5_IJSI_SC_EEEEEEEvNS4_8identityENS4_23SM90_TMA_LOAD_MULTICASTES18_vS19_EENS_8epilogue10collective6detail29Sm90TmaWarpSpecializedAdapterINS1D_15DefaultEpilogueIaSK_SK_NS1C_6thread17LinearCombinationIaLi1EiiLNS1H_9ScaleType4KindE0ELNS_15FloatRoundStyleE2EaEENS1_15EpilogueDefaultEEEEEvvEEEEvNT_6ParamsE)
        .other          _ZN7cutlass13device_kernelINS_4gemm6kernel13GemmUniversalIN4cute5tupleIJiiiiEEENS1_10collective13CollectiveMmaINS1_34MainloopSm90TmaGmmaWarpSpecializedILi30ENS5_IJNS4_1CILi2EEENSA_ILi1EEESC_EEENS1_35KernelTmaWarpSpecializedCooperativeEEENS5_IJNSA_ILi128EEENSA_ILi112EEENSA_ILi32EEEEEEaNS5_IJlSC_lEEEaSK_NS4_8TiledMMAINS4_8MMA_AtomIJNS4_4SM904GMMA26MMA_64x16x32_S32S8S8_SS_TNEEEENS4_6LayoutISD_NS5_IJSC_NSA_ILi0EEESS_EEEEENS5_IJNS4_10UnderscoreESV_SV_EEEEENS4_13SM90_TMA_LOADENS4_14ComposedLayoutINS4_7SwizzleILi1ELi4ELi3EEENS4_18smem_ptr_flag_bitsILi8EEENSR_INS5_IJNSA_ILi8EEESI_EEENS5_IJSI_SC_EEEEEEEvNS4_8identityENS4_23SM90_TMA_LOAD_MULTICASTES18_vS19_EENS_8epilogue10collective6detail29Sm90TmaWarpSpecializedAdapterINS1D_15DefaultEpilogueIaSK_SK_NS1C_6thread17LinearCombinationIaLi1EiiLNS1H_9ScaleType4KindE0ELNS_15FloatRoundStyleE2EaEENS1_15EpilogueDefaultEEEEEvvEEEEvNT_6ParamsE,@"STO_CUDA_ENTRY STV_DEFAULT"
_ZN7cutlass13device_kernelINS_4gemm6kernel13GemmUniversalIN4cute5tupleIJiiiiEEENS1_10collective13CollectiveMmaINS1_34MainloopSm90TmaGmmaWarpSpecializedILi30ENS5_IJNS4_1CILi2EEENSA_ILi1EEESC_EEENS1_35KernelTmaWarpSpecializedCooperativeEEENS5_IJNSA_ILi128EEENSA_ILi112EEENSA_ILi32EEEEEEaNS5_IJlSC_lEEEaSK_NS4_8TiledMMAINS4_8MMA_AtomIJNS4_4SM904GMMA26MMA_64x16x32_S32S8S8_SS_TNEEEENS4_6LayoutISD_NS5_IJSC_NSA_ILi0EEESS_EEEEENS5_IJNS4_10UnderscoreESV_SV_EEEEENS4_13SM90_TMA_LOADENS4_14ComposedLayoutINS4_7SwizzleILi1ELi4ELi3EEENS4_18smem_ptr_flag_bitsILi8EEENSR_INS5_IJNSA_ILi8EEESI_EEENS5_IJSI_SC_EEEEEEEvNS4_8identityENS4_23SM90_TMA_LOAD_MULTICASTES18_vS19_EENS_8epilogue10collective6detail29Sm90TmaWarpSpecializedAdapterINS1D_15DefaultEpilogueIaSK_SK_NS1C_6thread17LinearCombinationIaLi1EiiLNS1H_9ScaleType4KindE0ELNS_15FloatRoundStyleE2EaEENS1_15EpilogueDefaultEEEEEvvEEEEvNT_6ParamsE:
[----:B------:R-:W0:Y:S01]  /*0000*/  LDC R1, c[0x0][0x28] ;  /* 0x00000a00ff017b82 */ /* 0x000e220000000800 */
[----:B------:R-:W1:Y:S01]  /*0010*/  S2R R85, SR_TID.X ;  /* 0x0000000000557919 */ /* 0x000e620000002100 */
[----:B------:R-:W-:Y:S01]  /*0020*/  ELECT P0, URZ, PT ;  /* 0x00000000003f782f */ /* 0x000fe20003800000 */
[----:B------:R-:W-:Y:S01]  /*0030*/  BSSY B0, `(.L_x_0) ;  /* 0x000000f000007945 */ /* 0x000fe20003800000 */
[--C-:B-1----:R-:W-:Y:S02]  /*0040*/  SHF.R.U32.HI R0, RZ, 0x5, R85.reuse ;  /* 0x00000005ff007819 */ /* 0x102fe40000011655 */
[----:B------:R-:W-:-:S03]  /*0050*/  SHF.R.U32.HI R7, RZ, 0x7, R85 ;  /* 0x00000007ff077819 */ /* 0x000fc60000011655 */
[----:B------:R-:W1:Y:S04]  /*0060*/  SHFL.IDX PT, R3, R0, RZ, 0x1f ;  /* 0x00001fff00037589 */ /* 0x000e6800000e0000 */
[----:B------:R2:W3:Y:S01]  /*0070*/  SHFL.IDX PT, R2, R7, RZ, 0x1f ;  /* 0x00001fff07027589 */ /* 0x0004e200000e0000 */
[----:B-1----:R-:W-:-:S13]  /*0080*/  ISETP.NE.OR P0, PT, R3, RZ, !P0 ;  /* 0x000000ff0300720c */ /* 0x002fda0004705670 */
[----:B0-23--:R-:W-:Y:S05]  /*0090*/  @P0 BRA `(.L_x_1) ;  /* 0x0000000000200947 */ /* 0x00dfea0003800000 */
[----:B------:R-:W-:Y:S02]  /*00a0*/  ULDC.64 UR4, c[0x0][0x198] ;  /* 0x0000660000047ab9 */ /* 0x000fe40000000a00 */
[----:B------:R-:W-:Y:S02]  /*00b0*/  UIADD3 UR6, UP0, UR4, 0xf0, URZ ;  /* 0x000000f004067890 */ /* 0x000fe4000ff1e03f */
[----:B------:R-:W-:Y:S02]  /*00c0*/  UIADD3 UR4, UP1, UR4, 0x1f0, URZ ;  /* 0x000001f004047890 */ /* 0x000fe4000ff3e03f */
[----:B------:R-:W-:Y:S02]  /*00d0*/  UIADD3.X UR7, URZ, UR5, URZ, UP0, !UPT ;  /* 0x000000053f077290 */ /* 0x000fe400087fe43f */
[----:B------:R-:W-:-:S07]  /*00e0*/  UIADD3.X UR5, URZ, UR5, URZ, UP1, !UPT ;  /* 0x000000053f057290 */ /* 0x000fce0008ffe43f */
[----:B------:R0:W-:Y:S02]  /*00f0*/  UTMACCTL.PF [UR6] ;  /* 0x00000000060079b9 */ /* 0x0001e40008040000 */
[----:B------:R0:W-:Y:S02]  /*0100*/  UTMACCTL.PF [UR4] ;  /* 0x00000000040079b9 */ /* 0x0001e40008040000 */
[----:B0-----:R-:W-:Y:S01]  /*0110*/  NOP ;  /* 0x0000000000007918 */ /* 0x001fe20000000000 */
.L_x_1:
[----:B------:R-:W-:Y:S05]  /*0120*/  BSYNC B0 ;  /* 0x0000000000007941 */ /* 0x000fea0003800000 */
.L_x_0:
[----:B------:R-:W0:Y:S02]  /*0130*/  SHFL.IDX PT, R5, R0, RZ, 0x1f ;  /* 0x00001fff00057589 */ /* 0x000e2400000e0000 */
[----:B0-----:R-:W-:-:S13]  /*0140*/  ISETP.NE.AND P0, PT, R5, RZ, PT ;  /* 0x000000ff0500720c */ /* 0x001fda0003f05270 */
[----:B------:R-:W-:Y:S05]  /*0150*/  @P0 BRA `(.L_x_2) ;  /* 0x0000000400340947 */ /* 0x000fea0003800000 */
[----:B------:R-:W-:Y:S01]  /*0160*/  ELECT P0, URZ, PT ;  /* 0x00000000003f782f */ /* 0x000fe20003800000 */
[----:B------:R-:W-:-:S12]  /*0170*/  BSSY B0, `(.L_x_2) ;  /* 0x000004b000007945 */ /* 0x000fd80003800000 */
[----:B------:R-:W-:Y:S05]  /*0180*/  @!P0 BRA `(.L_x_3) ;  /* 0x0000000400248947 */ /* 0x000fea0003800000 */
[----:B------:R-:W0:Y:S01]  /*0190*/  S2UR UR8, SR_CgaCtaId ;  /* 0x00000000000879c3 */ /* 0x000e220000008800 */
[----:B------:R-:W-:Y:S01]  /*01a0*/  UMOV UR4, 0x400 ;  /* 0x0000040000047882 */ /* 0x000fe20000000000 */
[----:B------:R-:W-:Y:S01]  /*01b0*/  UMOV UR5, 0x1 ;  /* 0x0000000100057882 */ /* 0x000fe20000000000 */
[----:B------:R-:W-:Y:S02]  /*01c0*/  UMOV UR6, 0x4 ;  /* 0x0000000400067882 */ /* 0x000fe40000000000 */
[----:B------:R-:W-:-:S04]  /*01d0*/  UIADD3 UR6, -UR6, 0x100000, URZ ;  /* 0x0010000006067890 */ /* 0x000fc8000fffe13f */
[----:B------:R-:W-:Y:S02]  /*01e0*/  USHF.L.U32 UR7, UR6, 0xb, URZ ;  /* 0x0000000b06077899 */ /* 0x000fe4000800063f */
[----:B------:R-:W-:Y:S02]  /*01f0*/  USHF.L.U32 UR6, UR6, 0x1, URZ ;  /* 0x0000000106067899 */ /* 0x000fe4000800063f */
[----:B0-----:R-:W-:Y:S02]  /*0200*/  ULEA UR8, UR8, UR4, 0x18 ;  /* 0x0000000408087291 */ /* 0x001fe4000f8ec03f */
[----:B------:R-:W-:-:S04]  /*0210*/  UIADD3 UR4, -UR5, 0x100000, URZ ;  /* 0x0010000005047890 */ /* 0x000fc8000fffe13f */
[----:B------:R-:W-:Y:S02]  /*0220*/  USHF.L.U32 UR5, UR4, 0xb, URZ ;  /* 0x0000000b04057899 */ /* 0x000fe4000800063f */
[----:B------:R-:W-:Y:S01]  /*0230*/  USHF.L.U32 UR4, UR4, 0x1, URZ ;  /* 0x0000000104047899 */ /* 0x000fe2000800063f */
[----:B------:R-:W0:Y:S11]  /*0240*/  FENCE.VIEW.ASYNC.S ;  /* 0x00000000000073c6 */ /* 0x000e360000000000 */
[----:B0-----:R0:W1:Y:S01]  /*0250*/  SYNCS.EXCH.64 URZ, [UR8], UR4 ;  /* 0x00000004083f75b2 */ /* 0x0010620008000100 */
[----:B------:R0:W2:Y:S01]  /*0260*/  SYNCS.EXCH.64 URZ, [UR8+0xf0], UR6 ;  /* 0x0000f006083f75b2 */ /* 0x0000a20008000100 */
[----:B------:R0:W3:Y:S01]  /*0270*/  SYNCS.EXCH.64 URZ, [UR8+0x8], UR4 ;  /* 0x00000804083f75b2 */ /* 0x0000e20008000100 */
[----:B------:R0:W4:Y:S01]  /*0280*/  SYNCS.EXCH.64 URZ, [UR8+0xf8], UR6 ;  /* 0x0000f806083f75b2 */ /* 0x0001220008000100 */
[----:B------:R0:W0:Y:S01]  /*0290*/  SYNCS.EXCH.64 URZ, [UR8+0x10], UR4 ;  /* 0x00001004083f75b2 */ /* 0x0000220008000100 */
        /* <DEDUP_REMOVED lines=55> */
[----:B-1234-:R-:W-:Y:S01]  /*0610*/  NOP ;  /* 0x0000000000007918 */ /* 0x01efe20000000000 */
.L_x_3:
[----:B0-----:R-:W-:Y:S05]  /*0620*/  BSYNC B0 ;  /* 0x0000000000007941 */ /* 0x001fea0003800000 */
.L_x_2:
[----:B------:R-:W-:Y:S01]  /*0630*/  SHF.R.S32.HI R4, RZ, 0x1f, R85 ;  /* 0x0000001fff047819 */ /* 0x000fe20000011455 */
[----:B------:R-:W0:Y:S01]  /*0640*/  SHFL.IDX PT, R0, R0, RZ, 0x1f ;  /* 0x00001fff00007589 */ /* 0x000e2200000e0000 */
[----:B------:R-:W1:Y:S01]  /*0650*/  S2UR UR8, SR_CTAID.X ;  /* 0x00000000000879c3 */ /* 0x000e620000002500 */
[----:B------:R-:W-:Y:S02]  /*0660*/  ELECT P0, URZ, PT ;  /* 0x00000000003f782f */ /* 0x000fe40003800000 */
[----:B------:R-:W-:Y:S01]  /*0670*/  LEA.HI R4, R4, R85, RZ, 0x7 ;  /* 0x0000005504047211 */ /* 0x000fe200078f38ff */
[----:B------:R-:W-:Y:S01]  /*0680*/  ULDC UR4, c[0x0][0x150] ;  /* 0x0000540000047ab9 */ /* 0x000fe20000000800 */
[----:B------:R-:W-:Y:S01]  /*0690*/  SHF.R.S32.HI R6, RZ, 0x1f, R5 ;  /* 0x0000001fff067819 */ /* 0x000fe20000011405 */
[----:B------:R-:W-:Y:S01]  /*06a0*/  NOP ;  /* 0x0000000000007918 */ /* 0x000fe20000000000 */
[----:B------:R-:W-:Y:S01]  /*06b0*/  LOP3.LUT R4, R4, 0xffffff80, RZ, 0xc0, !PT ;  /* 0xffffff8004047812 */ /* 0x000fe200078ec0ff */
[----:B------:R-:W-:Y:S01]  /*06c0*/  IMAD.MOV.U32 R19, RZ, RZ, 0x1 ;  /* 0x00000001ff137424 */ /* 0x000fe200078e00ff */
[----:B------:R-:W-:Y:S01]  /*06d0*/  LEA.HI R6, R6, R5, RZ, 0x2 ;  /* 0x0000000506067211 */ /* 0x000fe200078f10ff */
[----:B------:R-:W2:Y:S01]  /*06e0*/  LDC R12, c[0x0][0x144] ;  /* 0x00005100ff0c7b82 */ /* 0x000ea20000000800 */
[----:B------:R-:W-:Y:S01]  /*06f0*/  NOP ;  /* 0x0000000000007918 */ /* 0x000fe20000000000 */
[----:B------:R-:W-:Y:S01]  /*0700*/  IMAD.IADD R8, R85, 0x1, -R4 ;  /* 0x0000000155087824 */ /* 0x000fe200078e0a04 */
[----:B------:R-:W-:Y:S01]  /*0710*/  LOP3.LUT R6, R6, 0x3ffffffc, RZ, 0xc0, !PT ;  /* 0x3ffffffc06067812 */ /* 0x000fe200078ec0ff */
[----:B------:R-:W3:Y:S01]  /*0720*/  S2R R4, SR_CTAID.Y ;  /* 0x0000000000047919 */ /* 0x000ee20000002600 */
[----:B------:R-:W-:-:S02]  /*0730*/  ISETP.NE.AND P3, PT, R2, RZ, PT ;  /* 0x000000ff0200720c */ /* 0x000fc40003f65270 */
[----:B------:R-:W-:Y:S01]  /*0740*/  SHF.R.S32.HI R9, RZ, 0x1f, R8 ;  /* 0x0000001fff097819 */ /* 0x000fe20000011408 */
[----:B------:R-:W-:Y:S01]  /*0750*/  IMAD.IADD R6, R5, 0x1, -R6 ;  /* 0x0000000105067824 */ /* 0x000fe200078e0a06 */
[----:B------:R-:W4:Y:S02]  /*0760*/  LDC R14, c[0x0][0x140] ;  /* 0x00005000ff0e7b82 */ /* 0x000f240000000800 */
[----:B------:R-:W-:Y:S02]  /*0770*/  LEA.HI R9, R9, R8, RZ, 0x3 ;  /* 0x0000000809097211 */ /* 0x000fe400078f18ff */
[----:B0-----:R-:W-:Y:S02]  /*0780*/  ISETP.NE.OR P0, PT, R0, RZ, !P0 ;  /* 0x000000ff0000720c */ /* 0x001fe40004705670 */
[--C-:B------:R-:W-:Y:S02]  /*0790*/  SHF.R.S32.HI R0, RZ, 0x3, R9.reuse ;  /* 0x00000003ff007819 */ /* 0x100fe40000011409 */
[----:B------:R-:W-:-:S02]  /*07a0*/  SHF.R.S32.HI R9, RZ, 0x1f, R9 ;  /* 0x0000001fff097819 */ /* 0x000fc40000011409 */
[----:B-1----:R-:W-:Y:S02]  /*07b0*/  I2FP.F32.U32 R10, UR8 ;  /* 0x00000008000a7c45 */ /* 0x002fe40008201000 */
[----:B------:R-:W-:-:S03]  /*07c0*/  LEA.HI R9, R9, R0, RZ, 0x2 ;  /* 0x0000000009097211 */ /* 0x000fc600078f10ff */
[----:B------:R-:W-:Y:S01]  /*07d0*/  FMUL R10, R10, UR4 ;  /* 0x000000040a0a7c20 */ /* 0x000fe20008400000 */
[----:B------:R-:W-:Y:S01]  /*07e0*/  LOP3.LUT R9, R9, 0xfffffffc, RZ, 0xc0, !PT ;  /* 0xfffffffc09097812 */ /* 0x000fe200078ec0ff */
[----:B------:R-:W-:Y:S01]  /*07f0*/  VOTEU.ALL UP0, P0 ;  /* 0x00000000003f7886 */ /* 0x000fe20000000000 */
[----:B------:R-:W-:Y:S01]  /*0800*/  ULDC UR4, c[0x0][0x154] ;  /* 0x0000550000047ab9 */ /* 0x000fe20000000800 */
[----:B------:R-:W-:Y:S02]  /*0810*/  VOTEU.ALL UP1, P0 ;  /* 0x00000000003f7886 */ /* 0x000fe40000020000 */
[----:B------:R-:W0:Y:S01]  /*0820*/  F2I.U32.TRUNC.NTZ R10, R10 ;  /* 0x0000000a000a7305 */ /* 0x000e22000020f000 */
[----:B------:R-:W-:Y:S01]  /*0830*/  IMAD.IADD R9, R0, 0x1, -R9 ;  /* 0x0000000100097824 */ /* 0x000fe200078e0a09 */
[----:B------:R-:W1:Y:S01]  /*0840*/  @!UP0 S2UR UR7, SR_CgaCtaId ;  /* 0x00000000000789c3 */ /* 0x000e620000008800 */
[----:B------:R-:W-:Y:S01]  /*0850*/  SHF.R.S32.HI R0, RZ, 0x1f, R3 ;  /* 0x0000001fff007819 */ /* 0x000fe20000011403 */
[----:B------:R-:W-:Y:S01]  /*0860*/  @!UP0 UMOV UR6, 0x400 ;  /* 0x0000040000068882 */ /* 0x000fe20000000000 */
[----:B------:R-:W-:Y:S01]  /*0870*/  IMAD R22, R6, 0x4, R9 ;  /* 0x0000000406167824 */ /* 0x000fe200078e0209 */
[----:B---3--:R-:W-:-:S02]  /*0880*/  I2FP.F32.U32 R13, R4 ;  /* 0x00000004000d7245 */ /* 0x008fc40000201000 */
[----:B------:R-:W-:Y:S02]  /*0890*/  LEA.HI R0, R0, R3, RZ, 0x2 ;  /* 0x0000000300007211 */ /* 0x000fe400078f10ff */
[----:B------:R-:W-:Y:S01]  /*08a0*/  LEA.HI R6, R22, R22, RZ, 0x1 ;  /* 0x0000001616067211 */ /* 0x000fe200078f08ff */
[----:B------:R-:W-:Y:S01]  /*08b0*/  FMUL R13, R13, UR4 ;  /* 0x000000040d0d7c20 */ /* 0x000fe20008400000 */
[----:B------:R-:W3:Y:S01]  /*08c0*/  LDC R9, c[0x0][0x148] ;  /* 0x00005200ff097b82 */ /* 0x000ee20000000800 */
[----:B------:R-:W-:Y:S01]  /*08d0*/  LOP3.LUT R0, R0, 0xfffffffc, RZ, 0xc0, !PT ;  /* 0xfffffffc00007812 */ /* 0x000fe200078ec0ff */
[----:B------:R-:W-:Y:S01]  /*08e0*/  UMOV UR4, 0x20 ;  /* 0x0000002000047882 */ /* 0x000fe20000000000 */
[----:B------:R-:W-:Y:S01]  /*08f0*/  LOP3.LUT R11, R6, 0xfffffffe, RZ, 0xc0, !PT ;  /* 0xfffffffe060b7812 */ /* 0x000fe200078ec0ff */
[----:B0-----:R-:W-:Y:S01]  /*0900*/  IMAD.MOV R15, RZ, RZ, -R10 ;  /* 0x000000ffff0f7224 */ /* 0x001fe200078e0a0a */
[----:B------:R-:W0:Y:S01]  /*0910*/  F2I.U32.TRUNC.NTZ R13, R13 ;  /* 0x0000000d000d7305 */ /* 0x000e22000020f000 */
[----:B------:R-:W-:Y:S01]  /*0920*/  IMAD.IADD R3, R3, 0x1, -R0 ;  /* 0x0000000103037824 */ /* 0x000fe200078e0a00 */
[----:B------:R-:W-:-:S04]  /*0930*/  @!UP0 UIADD3 UR4, -UR4, 0x100000, URZ ;  /* 0x0010000004048890 */ /* 0x000fc8000fffe13f */
[----:B------:R-:W-:Y:S02]  /*0940*/  @!UP0 USHF.L.U32 UR5, UR4, 0xb, URZ ;  /* 0x0000000b04058899 */ /* 0x000fe4000800063f */
[----:B------:R-:W-:Y:S01]  /*0950*/  @!UP0 USHF.L.U32 UR4, UR4, 0x1, URZ ;  /* 0x0000000104048899 */ /* 0x000fe2000800063f */
[----:B--2---:R-:W-:Y:S01]  /*0960*/  IMAD R6, R12, R15, UR8 ;  /* 0x000000080c067e24 */ /* 0x004fe2000f8e020f */
[----:B----4-:R-:W-:Y:S01]  /*0970*/  ISETP.EQ.U32.AND P2, PT, R14, 0x1, PT ;  /* 0x000000010e00780c */ /* 0x010fe20003f42070 */
[----:B------:R-:W-:Y:S01]  /*0980*/  IMAD.IADD R11, R22, 0x1, -R11 ;  /* 0x00000001160b7824 */ /* 0x000fe200078e0a0b */
[----:B------:R-:W-:Y:S01]  /*0990*/  ISETP.NE.AND P1, PT, R3, 0x3, PT ;  /* 0x000000030300780c */ /* 0x000fe20003f25270 */
[----:B-1----:R-:W-:-:S03]  /*09a0*/  @!UP0 ULEA UR6, UR7, UR6, 0x18 ;  /* 0x0000000607068291 */ /* 0x002fc6000f8ec03f */
[----:B------:R-:W-:Y:S01]  /*09b0*/  ISETP.NE.AND P4, PT, R11, R6, PT ;  /* 0x000000060b00720c */ /* 0x000fe20003f85270 */
[----:B------:R-:W-:Y:S01]  /*09c0*/  IMAD.SHL.U32 R11, R22, 0x4, RZ ;  /* 0x00000004160b7824 */ /* 0x000fe200078e00ff */
[----:B------:R-:W-:Y:S01]  /*09d0*/  VOTEU.ALL UP0, P0 ;  /* 0x00000000003f7886 */ /* 0x000fe20000000000 */
[----:B------:R-:W-:Y:S01]  /*09e0*/  LOP3.LUT P0, RZ, R8, 0x7, RZ, 0xc0, !PT ;  /* 0x0000000708ff7812 */ /* 0x000fe2000780c0ff */
[----:B------:R-:W-:Y:S01]  /*09f0*/  VIADD R8, R2, 0xffffffff ;  /* 0xffffffff02087836 */ /* 0x000fe20000000000 */
[----:B------:R-:W-:Y:S01]  /*0a00*/  ISETP.EQ.OR P1, PT, R3, RZ, !P1 ;  /* 0x000000ff0300720c */ /* 0x000fe20004f22670 */
[----:B0-----:R-:W-:Y:S01]  /*0a10*/  IMAD.MOV R23, RZ, RZ, -R13 ;  /* 0x000000ffff177224 */ /* 0x001fe200078e0a0d */
[----:B------:R-:W-:Y:S02]  /*0a20*/  LOP3.LUT R22, R22, 0xc, R11, 0x78, !PT ;  /* 0x0000000c16167812 */ /* 0x000fe400078e780b */
[----:B------:R-:W-:Y:S01]  /*0a30*/  ISETP.EQ.AND P1, PT, R2, RZ, P1 ;  /* 0x000000ff0200720c */ /* 0x000fe20000f22270 */
[----:B---3--:R-:W-:Y:S01]  /*0a40*/  IMAD R11, R9, R23, R4 ;  /* 0x00000017090b7224 */ /* 0x008fe200078e0204 */
[C---:B------:R-:W-:Y:S01]  /*0a50*/  ISETP.LT.U32.AND P0, PT, R22.reuse, 0x2, !P0 ;  /* 0x000000021600780c */ /* 0x040fe20004701070 */
[----:B------:R-:W0:Y:S02]  /*0a60*/  FENCE.VIEW.ASYNC.S ;  /* 0x00000000000073c6 */ /* 0x000e240000000000 */
[----:B0-----:R0:W1:Y:S01]  /*0a70*/  @!UP0 SYNCS.EXCH.64 URZ, [UR6+0x1f0], UR4 ;  /* 0x0001f004063f85b2 */ /* 0x0010620008000100 */
[----:B------:R-:W-:-:S02]  /*0a80*/  @P4 LEA.HI R0, R22, R22, RZ, 0x1 ;  /* 0x0000001616004211 */ /* 0x000fc400078f08ff */
[----:B------:R-:W-:Y:S02]  /*0a90*/  ISETP.GE.U32.AND P6, PT, R8, 0x2, PT ;  /* 0x000000020800780c */ /* 0x000fe40003fc6070 */
[----:B------:R-:W-:Y:S02]  /*0aa0*/  @P4 SHF.R.S32.HI R0, RZ, 0x1, R0 ;  /* 0x00000001ff004819 */ /* 0x000fe40000011400 */
[----:B------:R-:W-:Y:S02]  /*0ab0*/  SEL R18, RZ, 0x1, !P1 ;  /* 0x00000001ff127807 */ /* 0x000fe40004800000 */
[----:B------:R-:W-:Y:S02]  /*0ac0*/  @P4 ISETP.NE.AND P5, PT, R0, R11, PT ;  /* 0x0000000b0000420c */ /* 0x000fe40003fa5270 */
[----:B------:R-:W-:Y:S02]  /*0ad0*/  SEL R0, RZ, 0x1, !P0 ;  /* 0x00000001ff007807 */ /* 0x000fe40004000000 */
[----:B------:R-:W-:-:S02]  /*0ae0*/  @P4 SEL R19, RZ, 0x1, P5 ;  /* 0x00000001ff134807 */ /* 0x000fc40002800000 */
[----:B------:R-:W-:Y:S01]  /*0af0*/  SEL R18, R18, 0x2, P6 ;  /* 0x0000000212127807 */ /* 0x000fe20003000000 */
[----:B------:R0:W2:Y:S01]  /*0b00*/  @!UP1 SYNCS.EXCH.64 URZ, [UR6+0x1f8], UR4 ;  /* 0x0001f804063f95b2 */ /* 0x0000a20008000100 */
[----:B------:R-:W-:Y:S01]  /*0b10*/  LOP3.LUT R19, R19, R0, RZ, 0xc0, !PT ;  /* 0x0000000013137212 */ /* 0x000fe200078ec0ff */
[----:B------:R-:W-:Y:S01]  /*0b20*/  NOP ;  /* 0x0000000000007918 */ /* 0x000fe20000000000 */
[----:B------:R-:W-:Y:S01]  /*0b30*/  LOP3.LUT R0, R85, 0x7f, RZ, 0xc0, !PT ;  /* 0x0000007f55007812 */ /* 0x000fe200078ec0ff */
[----:B------:R-:W-:Y:S06]  /*0b40*/  @!P2 BRA `(.L_x_4) ;  /* 0x000000000008a947 */ /* 0x000fec0003800000 */
[----:B-12---:R-:W-:Y:S01]  /*0b50*/  UCGABAR_ARV ;  /* 0x00000000000079c7 */ /* 0x006fe20008000000 */
[----:B------:R-:W-:Y:S05]  /*0b60*/  BRA `(.L_x_5) ;  /* 0x0000000000047947 */ /* 0x000fea0003800000 */
.L_x_4:
[----:B-12---:R-:W-:Y:S01]  /*0b70*/  NOP ;  /* 0x0000000000007918 */ /* 0x006fe20000000000 */
.L_x_5:
[----:B------:R-:W1:Y:S01]  /*0b80*/  LDC R2, c[0x0][0x65c] ;  /* 0x00019700ff027b82 */ /* 0x000e620000000800 */
[----:B------:R-:W-:Y:S02]  /*0b90*/  IMAD.U32 R10, RZ, RZ, UR8 ;  /* 0x00000008ff0a7e24 */ /* 0x000fe4000f8e00ff */
[----:B------:R-:W-:Y:S01]  /*0ba0*/  IMAD.MOV.U32 R11, RZ, RZ, RZ ;  /* 0x000000ffff0b7224 */ /* 0x000fe200078e00ff */
[----:B-1----:R-:W-:-:S04]  /*0bb0*/  ISETP.NE.AND P1, PT, R2, 0x1, PT ;  /* 0x000000010200780c */ /* 0x002fc80003f25270 */
[----:B------:R-:W-:-:S09]  /*0bc0*/  P2R R5, PR, RZ, 0x2 ;  /* 0x00000002ff057803 */ /* 0x000fd20000000000 */
[----:B------:R-:W1:Y:S01]  /*0bd0*/  @P1 LDC R17, c[0x0][0x10] ;  /* 0x00000400ff111b82 */ /* 0x000e620000000800 */
[----:B------:R-:W-:Y:S02]  /*0be0*/  @P1 IMAD.MOV.U32 R5, RZ, RZ, RZ ;  /* 0x000000ffff051224 */ /* 0x000fe400078e00ff */
[----:B------:R-:W-:-:S05]  /*0bf0*/  @P1 IMAD.MOV.U32 R15, RZ, RZ, RZ ;  /* 0x000000ffff0f1224 */ /* 0x000fca00078e00ff */
[----:B------:R-:W2:Y:S01]  /*0c00*/  @!P1 LDC R13, c[0x0][0xc] ;  /* 0x00000300ff0d9b82 */ /* 0x000ea20000000800 */
[----:B0-----:R-:W-:Y:S01]  /*0c10*/  ULDC UR4, c[0x0][0xc] ;  /* 0x0000030000047ab9 */ /* 0x001fe20000000800 */
[----:B------:R-:W-:Y:S01]  /*0c20*/  ULDC UR5, c[0x0][0x10] ;  /* 0x0000040000057ab9 */ /* 0x000fe20000000800 */
[----:B------:R-:W-:Y:S01]  /*0c30*/  ULDC UR6, c[0x0][0x14] ;  /* 0x0000050000067ab9 */ /* 0x000fe20000000800 */
[----:B------:R-:W-:-:S04]  /*0c40*/  UIMAD.WIDE.U32 UR4, UR4, UR5, URZ ;  /* 0x00000005040472a5 */ /* 0x000fc8000f8e003f */
[----:B------:R-:W-:Y:S02]  /*0c50*/  UIMAD.WIDE.U32 UR36, UR4, UR6, URZ ;  /* 0x00000006042472a5 */ /* 0x000fe4000f8e003f */
[----:B------:R-:W-:-:S04]  /*0c60*/  UIMAD UR42, UR5, UR6, URZ ;  /* 0x00000006052a72a4 */ /* 0x000fc8000f8e023f */
[----:B------:R-:W-:Y:S01]  /*0c70*/  UIADD3 UR42, UR37, UR42, URZ ;  /* 0x0000002a252a7290 */ /* 0x000fe2000fffe03f */
[----:B-1----:R-:W-:-:S04]  /*0c80*/  @P1 IMAD.WIDE.U32 R16, R17, UR8, R4 ;  /* 0x0000000811101c25 */ /* 0x002fc8000f8e0004 */
[----:B------:R-:W-:Y:S02]  /*0c90*/  @P1 IMAD.IADD R17, R17, 0x1, R15 ;  /* 0x0000000111111824 */ /* 0x000fe400078e020f */
[----:B--2---:R-:W-:-:S04]  /*0ca0*/  @!P1 IMAD.WIDE.U32 R10, R4, R13, R10 ;  /* 0x0000000d040a9225 */ /* 0x004fc800078e000a */
[----:B------:R-:W-:Y:S02]  /*0cb0*/  @!P1 IMAD.MOV.U32 R16, RZ, RZ, R10 ;  /* 0x000000ffff109224 */ /* 0x000fe400078e000a */
[----:B------:R-:W-:Y:S01]  /*0cc0*/  @!P1 IMAD.MOV.U32 R17, RZ, RZ, R11 ;  /* 0x000000ffff119224 */ /* 0x000fe200078e000b */
[----:B------:R-:W-:Y:S06]  /*0cd0*/  @!P2 BRA `(.L_x_6) ;  /* 0x00000000000ca947 */ /* 0x000fec0003800000 */
[----:B------:R-:W-:Y:S01]  /*0ce0*/  UCGABAR_WAIT ;  /* 0x0000000000007dc7 */ /* 0x000fe20008000000 */
[----:B------:R-:W-:Y:S01]  /*0cf0*/  CCTL.IVALL ;  /* 0x00000000ff00798f */ /* 0x000fe20002000000 */
[----:B------:R-:W-:Y:S05]  /*0d00*/  BRA `(.L_x_7) ;  /* 0x0000000000047947 */ /* 0x000fea0003800000 */
.L_x_6:
[----:B------:R-:W-:Y:S06]  /*0d10*/  BAR.SYNC.DEFER_BLOCKING 0x0 ;  /* 0x0000000000007b1d */ /* 0x000fec0000010000 */
.L_x_7:
[----:B------:R-:W-:Y:S05]  /*0d20*/  @!P3 BRA `(.L_x_8) ;  /* 0x0000004c00ccb947 */ /* 0x000fea0003800000 */
[----:B------:R-:W-:-:S13]  /*0d30*/  ISETP.GT.U32.AND P0, PT, R8, 0x1, PT ;  /* 0x000000010800780c */ /* 0x000fda0003f04070 */
[----:B------:R-:W-:Y:S05]  /*0d40*/  @P0 EXIT ;  /* 0x000000000000094d */ /* 0x000fea0003800000 */
[----:B------:R-:W-:Y:S01]  /*0d50*/  ULDC.64 UR4, c[0x0][0x650] ;  /* 0x0001940000047ab9 */ /* 0x000fe20000000a00 */
[----:B------:R-:W-:Y:S01]  /*0d60*/  PRMT R3, RZ, 0x7610, R3 ;  /* 0x00007610ff037816 */ /* 0x000fe20000000003 */
[----:B------:R-:W-:Y:S01]  /*0d70*/  IMAD.MOV.U32 R91, RZ, RZ, -0x1 ;  /* 0xffffffffff5b7424 */ /* 0x000fe200078e00ff */
[----:B------:R-:W-:Y:S01]  /*0d80*/  ISETP.GE.U32.AND P0, PT, R16, UR4, PT ;  /* 0x0000000410007c0c */ /* 0x000fe2000bf06070 */
[----:B------:R-:W-:Y:S02]  /*0d90*/  IMAD.MOV.U32 R92, RZ, RZ, -0x1 ;  /* 0xffffffffff5c7424 */ /* 0x000fe400078e00ff */
[----:B------:R-:W-:Y:S01]  /*0da0*/  IMAD.MOV.U32 R90, RZ, RZ, -0x1 ;  /* 0xffffffffff5a7424 */ /* 0x000fe200078e00ff */
[----:B------:R-:W-:-:S13]  /*0db0*/  ISETP.GE.U32.AND.EX P0, PT, R17, UR5, PT, P0 ;  /* 0x0000000511007c0c */ /* 0x000fda000bf06100 */
[----:B------:R-:W-:Y:S05]  /*0dc0*/  @P0 BRA `(.L_x_9) ;  /* 0x0000000400280947 */ /* 0x000fea0003800000 */
[----:B------:R-:W0:Y:S01]  /*0dd0*/  LDC.64 R24, c[0x0][0x628] ;  /* 0x00018a00ff187b82 */ /* 0x000e220000000a00 */
[----:B------:R-:W-:Y:S02]  /*0de0*/  IMAD.MOV.U32 R10, RZ, RZ, R16 ;  /* 0x000000ffff0a7224 */ /* 0x000fe400078e0010 */
[----:B------:R-:W-:-:S05]  /*0df0*/  IMAD.MOV.U32 R11, RZ, RZ, R17 ;  /* 0x000000ffff0b7224 */ /* 0x000fca00078e0011 */
[----:B------:R-:W1:Y:S08]  /*0e00*/  LDC R8, c[0x0][0x630] ;  /* 0x00018c00ff087b82 */ /* 0x000e700000000800 */
[----:B------:R-:W2:Y:S01]  /*0e10*/  LDC.64 R26, c[0x0][0x620] ;  /* 0x00018800ff1a7b82 */ /* 0x000ea20000000a00 */
[----:B0-----:R-:W-:-:S04]  /*0e20*/  ISETP.NE.U32.AND P0, PT, R24, RZ, PT ;  /* 0x000000ff1800720c */ /* 0x001fc80003f05070 */
[----:B------:R-:W-:-:S13]  /*0e30*/  ISETP.NE.AND.EX P0, PT, R25, RZ, PT, P0 ;  /* 0x000000ff1900720c */ /* 0x000fda0003f05300 */
[----:B-12---:R-:W-:Y:S05]  /*0e40*/  @!P0 BRA `(.L_x_10) ;  /* 0x0000000000288947 */ /* 0x006fea0003800000 */
[----:B------:R-:W0:Y:S02]  /*0e50*/  LDC R3, c[0x0][0x634] ;  /* 0x00018d00ff037b82 */ /* 0x000e240000000800 */
[----:B0-----:R-:W-:-:S05]  /*0e60*/  IADD3 R3, P0, R16, R3, RZ ;  /* 0x0000000310037210 */ /* 0x001fca0007f1e0ff */
[----:B------:R-:W-:-:S04]  /*0e70*/  IMAD.X R21, RZ, RZ, R17, P0 ;  /* 0x000000ffff157224 */ /* 0x000fc800000e0611 */
[----:B------:R-:W-:-:S04]  /*0e80*/  IMAD.WIDE.U32 R10, R21, R24, RZ ;  /* 0x00000018150a7225 */ /* 0x000fc800078e00ff */
[----:B------:R-:W-:-:S04]  /*0e90*/  IMAD.WIDE.U32 R12, P0, R3, R25, R10 ;  /* 0x00000019030c7225 */ /* 0x000fc8000780000a */
[----:B------:R-:W-:-:S04]  /*0ea0*/  IMAD.WIDE.U32 R10, R3, R24, RZ ;  /* 0x00000018030a7225 */ /* 0x000fc800078e00ff */
[----:B------:R-:W-:Y:S01]  /*0eb0*/  IMAD.X R15, RZ, RZ, RZ, P0 ;  /* 0x000000ffff0f7224 */ /* 0x000fe200000e06ff */
[----:B------:R-:W-:Y:S01]  /*0ec0*/  IADD3 RZ, P0, R11, R12, RZ ;  /* 0x0000000c0bff7210 */ /* 0x000fe20007f1e0ff */
[----:B------:R-:W-:-:S04]  /*0ed0*/  IMAD.MOV.U32 R14, RZ, RZ, R13 ;  /* 0x000000ffff0e7224 */ /* 0x000fc800078e000d */
[----:B------:R-:W-:-:S08]  /*0ee0*/  IMAD.WIDE.U32.X R10, R21, R25, R14, P0 ;  /* 0x00000019150a7225 */ /* 0x000fd000000e040e */
.L_x_10:
[----:B------:R-:W0:Y:S01]  /*0ef0*/  LDC.64 R30, c[0x0][0x640] ;  /* 0x00019000ff1e7b82 */ /* 0x000e220000000a00 */
[-CC-:B------:R-:W-:Y:S01]  /*0f00*/  SHF.R.U64 R90, R10, R8.reuse, R11.reuse ;  /* 0x000000080a5a7219 */ /* 0x180fe2000000120b */
[----:B------:R-:W-:Y:S01]  /*0f10*/  IMAD R29, R9, R23, R4 ;  /* 0x00000017091d7224 */ /* 0x000fe200078e0204 */
[----:B------:R-:W-:Y:S01]  /*0f20*/  SHF.R.U32.HI R3, RZ, R8, R11 ;  /* 0x00000008ff037219 */ /* 0x000fe2000001160b */
[----:B------:R-:W-:Y:S01]  /*0f30*/  IMAD.MOV.U32 R23, RZ, RZ, 0x1 ;  /* 0x00000001ff177424 */ /* 0x000fe200078e00ff */
[----:B------:R-:W-:-:S03]  /*0f40*/  IADD3 R5, P0, RZ, -R90, RZ ;  /* 0x8000005aff057210 */ /* 0x000fc60007f1e0ff */
[----:B------:R-:W1:Y:S02]  /*0f50*/  LDC R12, c[0x0][0x618] ;  /* 0x00018600ff0c7b82 */ /* 0x000e640000000800 */
[----:B------:R-:W-:Y:S02]  /*0f60*/  IMAD.X R3, RZ, RZ, ~R3, P0 ;  /* 0x000000ffff037224 */ /* 0x000fe400000e0e03 */
[----:B------:R-:W-:-:S04]  /*0f70*/  IMAD.WIDE.U32 R10, R5, R26, R16 ;  /* 0x0000001a050a7225 */ /* 0x000fc800078e0010 */
[----:B------:R-:W2:Y:S01]  /*0f80*/  LDC R20, c[0x0][0x608] ;  /* 0x00018200ff147b82 */ /* 0x000ea20000000800 */
[----:B------:R-:W-:Y:S02]  /*0f90*/  IMAD R8, R3, R26, RZ ;  /* 0x0000001a03087224 */ /* 0x000fe400078e02ff */
[----:B------:R-:W-:Y:S02]  /*0fa0*/  IMAD.MOV.U32 R3, RZ, RZ, -0x1 ;  /* 0xffffffffff037424 */ /* 0x000fe400078e00ff */
[----:B------:R-:W-:-:S03]  /*0fb0*/  IMAD R5, R5, R27, R8 ;  /* 0x0000001b05057224 */ /* 0x000fc600078e0208 */
[----:B------:R-:W3:Y:S01]  /*0fc0*/  LDC R28, c[0x0][0x658] ;  /* 0x00019600ff1c7b82 */ /* 0x000ee20000000800 */
[----:B------:R-:W-:Y:S01]  /*0fd0*/  IMAD.IADD R5, R11, 0x1, R5 ;  /* 0x000000010b057824 */ /* 0x000fe200078e0205 */
[----:B0-----:R-:W-:-:S04]  /*0fe0*/  ISETP.NE.U32.AND P0, PT, R30, RZ, PT ;  /* 0x000000ff1e00720c */ /* 0x001fc80003f05070 */
[----:B------:R-:W-:Y:S02]  /*0ff0*/  ISETP.NE.AND.EX P0, PT, R31, RZ, PT, P0 ;  /* 0x000000ff1f00720c */ /* 0x000fe40003f05300 */
[----:B------:R-:W0:Y:S01]  /*1000*/  LDC R24, c[0x0][0x600] ;  /* 0x00018000ff187b82 */ /* 0x000e220000000800 */
[-CC-:B-1----:R-:W-:Y:S02]  /*1010*/  SHF.R.U64 R14, R10, R12.reuse, R5.reuse ;  /* 0x0000000c0a0e7219 */ /* 0x182fe40000001205 */
[----:B------:R-:W-:-:S05]  /*1020*/  SHF.R.U32.HI R5, RZ, R12, R5 ;  /* 0x0000000cff057219 */ /* 0x000fca0000011605 */
[----:B------:R-:W1:Y:S01]  /*1030*/  LDC R15, c[0x0][0x648] ;  /* 0x00019200ff0f7b82 */ /* 0x000e620000000800 */
[-CC-:B--2---:R-:W-:Y:S02]  /*1040*/  SHF.R.U64 R27, R14, R20.reuse, R5.reuse ;  /* 0x000000140e1b7219 */ /* 0x184fe40000001205 */
[----:B------:R-:W-:-:S05]  /*1050*/  SHF.R.U32.HI R5, RZ, R20, R5 ;  /* 0x00000014ff057219 */ /* 0x000fca0000011605 */
[----:B------:R-:W2:Y:S01]  /*1060*/  LDC R21, c[0x0][0x638] ;  /* 0x00018e00ff157b82 */ /* 0x000ea20000000800 */
[-CC-:B---3--:R-:W-:Y:S02]  /*1070*/  SHF.R.U64 R20, R27, R28.reuse, R5.reuse ;  /* 0x0000001c1b147219 */ /* 0x188fe40000001205 */
[-C--:B------:R-:W-:Y:S02]  /*1080*/  SHF.L.U32 R3, R3, R28.reuse, RZ ;  /* 0x0000001c03037219 */ /* 0x080fe400000006ff */
[----:B------:R-:W-:Y:S01]  /*1090*/  SHF.R.U32.HI R5, RZ, R28, R5 ;  /* 0x0000001cff057219 */ /* 0x000fe20000011605 */
[----:B------:R-:W-:Y:S01]  /*10a0*/  IMAD.MOV.U32 R4, RZ, RZ, R20 ;  /* 0x000000ffff047224 */ /* 0x000fe200078e0014 */
[----:B------:R-:W-:Y:S01]  /*10b0*/  LOP3.LUT R12, RZ, R3, RZ, 0x33, !PT ;  /* 0x00000003ff0c7212 */ /* 0x000fe200078e33ff */
[----:B------:R-:W3:Y:S01]  /*10c0*/  LDC R25, c[0x0][0x610] ;  /* 0x00018400ff197b82 */ /* 0x000ee20000000800 */
[----:B------:R-:W-:Y:S05]  /*10d0*/  @!P0 BRA `(.L_x_11) ;  /* 0x0000000000288947 */ /* 0x000fea0003800000 */
[----:B------:R-:W4:Y:S02]  /*10e0*/  LDC R3, c[0x0][0x64c] ;  /* 0x00019300ff037b82 */ /* 0x000f240000000800 */
[----:B----4-:R-:W-:-:S05]  /*10f0*/  IADD3 R3, P0, R20, R3, RZ ;  /* 0x0000000314037210 */ /* 0x010fca0007f1e0ff */
        /* <DEDUP_REMOVED lines=8> */
.L_x_11:
[----:B-1----:R-:W-:Y:S01]  /*1180*/  SHF.R.U64 R4, R4, R15, R5 ;  /* 0x0000000f04047219 */ /* 0x002fe20000001205 */
[----:B0-----:R-:W-:Y:S01]  /*1190*/  VIADD R5, R24, 0xffffffff ;  /* 0xffffffff18057836 */ /* 0x001fe20000000000 */
[----:B------:R-:W-:Y:S02]  /*11a0*/  SHF.L.U32 R3, R23, R28, RZ ;  /* 0x0000001c17037219 */ /* 0x000fe400000006ff */
[----:B------:R-:W-:Y:S01]  /*11b0*/  LOP3.LUT R12, R27, R12, RZ, 0xc0, !PT ;  /* 0x0000000c1b0c7212 */ /* 0x000fe200078ec0ff */
[----:B------:R-:W-:Y:S01]  /*11c0*/  IMAD.MOV R8, RZ, RZ, -R4 ;  /* 0x000000ffff087224 */ /* 0x000fe200078e0a04 */
[----:B------:R-:W-:Y:S02]  /*11d0*/  SEL R6, R6, R29, !P1 ;  /* 0x0000001d06067207 */ /* 0x000fe40004800000 */
[----:B------:R-:W-:Y:S01]  /*11e0*/  LOP3.LUT R5, R14, R5, RZ, 0xc0, !PT ;  /* 0x000000050e057212 */ /* 0x000fe200078ec0ff */
[----:B------:R-:W-:Y:S02]  /*11f0*/  IMAD R9, R3, R4, R12 ;  /* 0x0000000403097224 */ /* 0x000fe400078e020c */
[----:B--2---:R-:W-:-:S02]  /*1200*/  IMAD R3, R8, R21, R20 ;  /* 0x0000001508037224 */ /* 0x004fc400078e0214 */
[----:B---3--:R-:W-:Y:S02]  /*1210*/  IMAD R6, R9, R25, R6 ;  /* 0x0000001909067224 */ /* 0x008fe400078e0206 */
[----:B------:R-:W-:Y:S02]  /*1220*/  IMAD R91, R3, R24, R5 ;  /* 0x00000018035b7224 */ /* 0x000fe400078e0205 */
[----:B------:R-:W-:-:S03]  /*1230*/  IMAD.MOV.U32 R4, RZ, RZ, 0x1 ;  /* 0x00000001ff047424 */ /* 0x000fc600078e00ff */
[----:B------:R-:W-:Y:S02]  /*1240*/  SEL R92, R91, R6, !P1 ;  /* 0x000000065b5c7207 */ /* 0x000fe40004800000 */
[----:B------:R-:W-:Y:S02]  /*1250*/  PRMT R3, R4, 0x7610, R3 ;  /* 0x0000761004037816 */ /* 0x000fe40000000003 */
[----:B------:R-:W-:-:S07]  /*1260*/  SEL R91, R6, R91, !P1 ;  /* 0x0000005b065b7207 */ /* 0x000fce0004800000 */
.L_x_9:
[----:B------:R-:W-:-:S08]  /*1270*/  NOP ;  /* 0x0000000000007918 */ /* 0x000fd00000000000 */
[----:B------:R-:W0:Y:S02]  /*1280*/  USETMAXREG.TRY_ALLOC.CTAPOOL UP0, 0xe8 ;  /* 0x000000e8000079c8 */ /* 0x000e240008000600 */
[----:B0-----:R-:W-:-:S13]  /*1290*/  PLOP3.LUT P0, PT, PT, PT, UP0, 0x80, 0x0 ;  /* 0x000000000000781c */ /* 0x001fda0003f0f008 */
[----:B------:R-:W-:Y:S05]  /*12a0*/  @!P0 BRA `(.L_x_9) ;  /* 0xfffffffc00f08947 */ /* 0x000fea000383ffff */
[----:B------:R-:W-:Y:S01]  /*12b0*/  ULDC.64 UR4, c[0x0][0x598] ;  /* 0x0001660000047ab9 */ /* 0x000fe20000000a00 */
[----:B------:R-:W-:Y:S01]  /*12c0*/  ULDC.64 UR38, c[0x0][0x208] ;  /* 0x0000820000267ab9 */ /* 0x000fe20000000a00 */
[----:B------:R-:W-:-:S04]  /*12d0*/  ISETP.NE.U32.AND P0, PT, RZ, UR4, PT ;  /* 0x00000004ff007c0c */ /* 0x000fc8000bf05070 */
[----:B------:R-:W-:-:S13]  /*12e0*/  ISETP.NE.AND.EX P0, PT, RZ, UR5, PT, P0 ;  /* 0x00000005ff007c0c */ /* 0x000fda000bf05300 */
[----:B------:R-:W-:Y:S05]  /*12f0*/  @!P0 BRA `(.L_x_12) ;  /* 0x00000000001c8947 */ /* 0x000fea0003800000 */
[----:B------:R-:W0:Y:S02]  /*1300*/  LDC.64 R4, c[0x0][0x598] ;  /* 0x00016600ff047b82 */ /* 0x000e240000000a00 */
[----:B0-----:R-:W2:Y:S02]  /*1310*/  LDG.E.64 R4, desc[UR38][R4.64] ;  /* 0x0000002604047981 */ /* 0x001ea4000c1e1b00 */
[----:B--2---:R-:W-:-:S04]  /*1320*/  ISETP.NE.U32.AND P0, PT, R4, RZ, PT ;  /* 0x000000ff0400720c */ /* 0x004fc80003f05070 */
[----:B------:R-:W-:-:S13]  /*1330*/  ISETP.NE.AND.EX P0, PT, R5, RZ, PT, P0 ;  /* 0x000000ff0500720c */ /* 0x000fda0003f05300 */
[----:B------:R-:W-:Y:S05]  /*1340*/  @!P0 BRA `(.L_x_12) ;  /* 0x0000000000088947 */ /* 0x000fea0003800000 */
[----:B------:R0:W5:Y:S01]  /*1350*/  LD.E R23, desc[UR38][R4.64] ;  /* 0x0000002604177980 */ /* 0x000162000c101900 */
[----:B------:R-:W-:Y:S05]  /*1360*/  BRA `(.L_x_13) ;  /* 0x0000000000247947 */ /* 0x000fea0003800000 */
.L_x_12:
[----:B------:R-:W-:Y:S02]  /*1370*/  ULDC.64 UR4, c[0x0][0x588] ;  /* 0x0001620000047ab9 */ /* 0x000fe40000000a00 */
[----:B------:R-:W-:-:S04]  /*1380*/  ISETP.NE.U32.AND P0, PT, RZ, UR4, PT ;  /* 0x00000004ff007c0c */ /* 0x000fc8000bf05070 */
[----:B------:R-:W-:-:S13]  /*1390*/  ISETP.NE.AND.EX P0, PT, RZ, UR5, PT, P0 ;  /* 0x00000005ff007c0c */ /* 0x000fda000bf05300 */
[----:B------:R-:W-:Y:S05]  /*13a0*/  @!P0 BRA `(.L_x_14) ;  /* 0x00000000000c8947 */ /* 0x000fea0003800000 */
[----:B------:R-:W0:Y:S02]  /*13b0*/  LDC.64 R4, c[0x0][0x588] ;  /* 0x00016200ff047b82 */ /* 0x000e240000000a00 */
[----:B0-----:R1:W5:Y:S01]  /*13c0*/  LDG.E R23, desc[UR38][R4.64] ;  /* 0x0000002604177981 */ /* 0x001362000c1e1900 */
[----:B------:R-:W-:Y:S05]  /*13d0*/  BRA `(.L_x_13) ;  /* 0x0000000000087947 */ /* 0x000fea0003800000 */
.L_x_14:
[----:B------:R-:W-:Y:S02]  /*13e0*/  ULDC UR4, c[0x0][0x580] ;  /* 0x0001600000047ab9 */ /* 0x000fe40000000800 */
[----:B------:R-:W-:-:S07]  /*13f0*/  IMAD.U32 R23, RZ, RZ, UR4 ;  /* 0x00000004ff177e24 */ /* 0x000fce000f8e00ff */
.L_x_13:
[----:B------:R-:W-:Y:S02]  /*1400*/  ULDC.64 UR4, c[0x0][0x5a0] ;  /* 0x0001680000047ab9 */ /* 0x000fe40000000a00 */
[----:B------:R-:W-:-:S04]  /*1410*/  ISETP.NE.U32.AND P0, PT, RZ, UR4, PT ;  /* 0x00000004ff007c0c */ /* 0x000fc8000bf05070 */
[----:B------:R-:W-:-:S13]  /*1420*/  ISETP.NE.AND.EX P0, PT, RZ, UR5, PT, P0 ;  /* 0x00000005ff007c0c */ /* 0x000fda000bf05300 */
[----:B------:R-:W-:Y:S05]  /*1430*/  @!P0 BRA `(.L_x_15) ;  /* 0x00000000001c8947 */ /* 0x000fea0003800000 */
[----:B01----:R-:W0:Y:S02]  /*1440*/  LDC.64 R4, c[0x0][0x5a0] ;  /* 0x00016800ff047b82 */ /* 0x003e240000000a00 */
[----:B0-----:R-:W2:Y:S02]  /*1450*/  LDG.E.64 R4, desc[UR38][R4.64] ;  /* 0x0000002604047981 */ /* 0x001ea4000c1e1b00 */
[----:B--2---:R-:W-:-:S04]  /*1460*/  ISETP.NE.U32.AND P0, PT, R4, RZ, PT ;  /* 0x000000ff0400720c */ /* 0x004fc80003f05070 */
[----:B------:R-:W-:-:S13]  /*1470*/  ISETP.NE.AND.EX P0, PT, R5, RZ, PT, P0 ;  /* 0x000000ff0500720c */ /* 0x000fda0003f05300 */
[----:B------:R-:W-:Y:S05]  /*1480*/  @!P0 BRA `(.L_x_15) ;  /* 0x0000000000088947 */ /* 0x000fea0003800000 */
[----:B------:R0:W5:Y:S01]  /*1490*/  LD.E R82, desc[UR38][R4.64] ;  /* 0x0000002604527980 */ /* 0x000162000c101900 */
[----:B------:R-:W-:Y:S05]  /*14a0*/  BRA `(.L_x_16) ;  /* 0x0000000000247947 */ /* 0x000fea0003800000 */
.L_x_15:
[----:B------:R-:W-:Y:S02]  /*14b0*/  ULDC.64 UR4, c[0x0][0x590] ;  /* 0x0001640000047ab9 */ /* 0x000fe40000000a00 */
[----:B------:R-:W-:-:S04]  /*14c0*/  ISETP.NE.U32.AND P0, PT, RZ, UR4, PT ;  /* 0x00000004ff007c0c */ /* 0x000fc8000bf05070 */
[----:B------:R-:W-:-:S13]  /*14d0*/  ISETP.NE.AND.EX P0, PT, RZ, UR5, PT, P0 ;  /* 0x00000005ff007c0c */ /* 0x000fda000bf05300 */
[----:B------:R-:W-:Y:S05]  /*14e0*/  @!P0 BRA `(.L_x_17) ;  /* 0x00000000000c8947 */ /* 0x000fea0003800000 */
[----:B------:R-:W2:Y:S02]  /*14f0*/  LDC.64 R82, c[0x0][0x590] ;  /* 0x00016400ff527b82 */ /* 0x000ea40000000a00 */
[----:B--2---:R2:W5:Y:S01]  /*1500*/  LDG.E R82, desc[UR38][R82.64] ;  /* 0x0000002652527981 */ /* 0x004562000c1e1900 */
[----:B------:R-:W-:Y:S05]  /*1510*/  BRA `(.L_x_16) ;  /* 0x0000000000087947 */ /* 0x000fea0003800000 */
.L_x_17:
[----:B------:R-:W-:Y:S02]  /*1520*/  ULDC UR4, c[0x0][0x584] ;  /* 0x0001610000047ab9 */ /* 0x000fe40000000800 */
[----:B------:R-:W-:-:S07]  /*1530*/  IMAD.U32 R82, RZ, RZ, UR4 ;  /* 0x00000004ff527e24 */ /* 0x000fce000f8e00ff */
.L_x_16:
[----:B------:R-:W-:-:S13]  /*1540*/  LOP3.LUT P0, RZ, R3, 0xff, RZ, 0xc0, !PT ;  /* 0x000000ff03ff7812 */ /* 0x000fda000780c0ff */
[----:B------:R-:W-:Y:S05]  /*1550*/  @!P0 EXIT ;  /* 0x000000000000894d */ /* 0x000fea0003800000 */
[----:B------:R-:W3:Y:S01]  /*1560*/  LDC R84, c[0x0][0x658] ;  /* 0x00019600ff547b82 */ /* 0x000ee20000000800 */
[----:B------:R-:W-:Y:S01]  /*1570*/  ULDC.64 UR6, c[0x0][0x288] ;  /* 0x0000a20000067ab9 */ /* 0x000fe20000000a00 */
[----:B------:R-:W-:Y:S01]  /*1580*/  LOP3.LUT R7, R7, 0x1, RZ, 0xc0, !PT ;  /* 0x0000000107077812 */ /* 0x000fe200078ec0ff */
[----:B------:R-:W-:Y:S01]  /*1590*/  UIADD3 UR4, UR7, 0x1f, URZ ;  /* 0x0000001f07047890 */ /* 0x000fe2000fffe03f */
[----:B------:R-:W-:Y:S01]  /*15a0*/  SHF.R.U32.HI R3, RZ, 0x2, R85 ;  /* 0x00000002ff037819 */ /* 0x000fe20000011655 */
[----:B01----:R-:W-:Y:S01]  /*15b0*/  IMAD.U32 R4, RZ, RZ, UR6 ;  /* 0x00000006ff047e24 */ /* 0x003fe2000f8e00ff */
[----:B------:R-:W-:Y:S01]  /*15c0*/  SHF.R.U32.HI R0, RZ, 0x1, R0 ;  /* 0x00000001ff007819 */ /* 0x000fe20000011600 */
[----:B------:R-:W-:Y:S01]  /*15d0*/  USHF.R.S32.HI UR5, URZ, 0x1f, UR4 ;  /* 0x0000001f3f057899 */ /* 0x000fe20008011404 */
[----:B--2---:R-:W-:Y:S01]  /*15e0*/  LOP3.LUT R83, R85, 0x3, RZ, 0xc0, !PT ;  /* 0x0000000355537812 */ /* 0x004fe200078ec0ff */
[----:B------:R-:W-:Y:S01]  /*15f0*/  IMAD.SHL.U32 R80, R7, 0x40, RZ ;  /* 0x0000004007507824 */ /* 0x000fe200078e00ff */
[----:B------:R-:W-:Y:S01]  /*1600*/  LOP3.LUT R3, R3, 0x7, RZ, 0xc0, !PT ;  /* 0x0000000703037812 */ /* 0x000fe200078ec0ff */
[----:B------:R-:W-:Y:S01]  /*1610*/  ULEA.HI UR5, UR5, UR4, URZ, 0x5 ;  /* 0x0000000405057291 */ /* 0x000fe2000f8f283f */
[----:B------:R-:W-:Y:S01]  /*1620*/  LOP3.LUT R0, R0, 0x30, RZ, 0xc0, !PT ;  /* 0x0000003000007812 */ /* 0x000fe200078ec0ff */
[----:B------:R-:W-:Y:S01]  /*1630*/  IMAD R83, R83, -0x2, R4 ;  /* 0xfffffffe53537824 */ /* 0x000fe200078e0204 */
[--C-:B------:R-:W-:Y:S01]  /*1640*/  LOP3.LUT R80, R80, 0x40, R3.reuse, 0xe2, !PT ;  /* 0x0000004050507812 */ /* 0x100fe200078ee203 */
[----:B------:R-:W-:Y:S01]  /*1650*/  USHF.R.S32.HI UR43, URZ, 0x5, UR5 ;  /* 0x000000053f2b7899 */ /* 0x000fe20008011405 */
[----:B------:R-:W-:Y:S01]  /*1660*/  IADD3 R4, RZ, -R0, -R3 ;  /* 0x80000000ff047210 */ /* 0x000fe20007ffe803 */
[----:B------:R-:W-:Y:S01]  /*1670*/  IMAD.MOV.U32 R3, RZ, RZ, -0x1 ;  /* 0xffffffffff037424 */ /* 0x000fe200078e00ff */
[----:B------:R-:W-:Y:S01]  /*1680*/  LOP3.LUT R86, R85, 0x80, RZ, 0xc0, !PT ;  /* 0x0000008055567812 */ /* 0x000fe200078ec0ff */
[----:B------:R-:W-:Y:S01]  /*1690*/  UISETP.LT.AND UP0, UPT, UR43, 0x1, UPT ;  /* 0x000000012b00788c */ /* 0x000fe2000bf01270 */
[----:B------:R-:W-:Y:S01]  /*16a0*/  IMAD.MOV.U32 R5, RZ, RZ, 0x1 ;  /* 0x00000001ff057424 */ /* 0x000fe200078e00ff */
[----:B------:R-:W-:Y:S01]  /*16b0*/  ULDC UR4, c[0x0][0x284] ;  /* 0x0000a10000047ab9 */ /* 0x000fe20000000800 */
[----:B------:R-:W-:Y:S01]  /*16c0*/  IMAD R4, R7, -0x40, R4 ;  /* 0xffffffc007047824 */ /* 0x000fe200078e0204 */
[----:B------:R-:W-:Y:S01]  /*16d0*/  USEL UR44, UR43, 0x1, UP0 ;  /* 0x000000012b2c7887 */ /* 0x000fe20008000000 */
[----:B---3--:R-:W-:Y:S01]  /*16e0*/  SHF.L.U32 R3, R3, R84, RZ ;  /* 0x0000005403037219 */ /* 0x008fe200000006ff */
[----:B------:R-:W-:Y:S01]  /*16f0*/  IMAD.SHL.U32 R85, R85, 0x2, RZ ;  /* 0x0000000255557824 */ /* 0x000fe200078e00ff */
[----:B------:R-:W-:Y:S01]  /*1700*/  LOP3.LUT R80, R80, R0, RZ, 0xfc, !PT ;  /* 0x0000000050507212 */ /* 0x000fe200078efcff */
[----:B------:R-:W-:Y:S01]  /*1710*/  VIADD R88, R4, UR4 ;  /* 0x0000000404587c36 */ /* 0x000fe20008000000 */
[----:B------:R-:W-:Y:S01]  /*1720*/  SHF.L.U32 R84, R5, R84, RZ ;  /* 0x0000005405547219 */ /* 0x000fe200000006ff */
[----:B------:R-:W-:Y:S01]  /*1730*/  IMAD.MOV.U32 R81, RZ, RZ, RZ ;  /* 0x000000ffff517224 */ /* 0x000fe200078e00ff */
[----:B------:R-:W-:Y:S01]  /*1740*/  SHF.R.U32.HI R86, RZ, 0x7, R86 ;  /* 0x00000007ff567819 */ /* 0x000fe20000011656 */
[----:B------:R-:W-:Y:S01]  /*1750*/  UIADD3 UR44, UR43, -UR44, URZ ;  /* 0x8000002c2b2c7290 */ /* 0x000fe2000fffe03f */
[----:B------:R-:W-:Y:S01]  /*1760*/  LOP3.LUT R87, RZ, R3, RZ, 0x33, !PT ;  /* 0x00000003ff577212 */ /* 0x000fe200078e33ff */
[----:B------:R-:W-:Y:S01]  /*1770*/  UMOV UR40, URZ ;  /* 0x0000003f00287c82 */ /* 0x000fe20008000000 */
[----:B------:R-:W-:-:S09]  /*1780*/  UMOV UR41, URZ ;  /* 0x0000003f00297c82 */ /* 0x000fd20008000000 */
.L_x_151:
[----:B0-----:R-:W0:Y:S01]  /*1790*/  SHFL.IDX PT, R0, R86, RZ, 0x1f ;  /* 0x00001fff56007589 */ /* 0x001e2200000e0000 */
[----:B-1----:R-:W1:Y:S01]  /*17a0*/  S2UR UR6, SR_CgaCtaId ;  /* 0x00000000000679c3 */ /* 0x002e620000008800 */
[----:B------:R-:W-:Y:S01]  /*17b0*/  UMOV UR46, 0x400 ;  /* 0x00000400002e7882 */ /* 0x000fe20000000000 */
[----:B0-----:R-:W-:Y:S01]  /*17c0*/  R2UR UR4, R0 ;  /* 0x00000000000472ca */ /* 0x001fe200000e0000 */
[----:B-1----:R-:W-:-:S12]  /*17d0*/  ULEA UR46, UR6, UR46, 0x18 ;  /* 0x0000002e062e7291 */ /* 0x002fd8000f8ec03f */
[----:B------:R-:W-:-:S04]  /*17e0*/  ULEA.HI UR5, UR4, UR4, URZ, 0x1 ;  /* 0x0000000404057291 */ /* 0x000fc8000f8f083f */
[----:B------:R-:W-:-:S04]  /*17f0*/  ULOP3.LUT UR5, UR5, 0x1ffffe, URZ, 0xc0, !UPT ;  /* 0x001ffffe05057892 */ /* 0x000fc8000f8ec03f */
[----:B------:R-:W-:-:S03]  /*1800*/  UIADD3 UR5, UR4, -UR5, URZ ;  /* 0x8000000504057290 */ /* 0x000fc6000fffe03f */
[----:B------:R-:W-:Y:S01]  /*1810*/  ULDC UR4, c[0x0][0x28c] ;  /* 0x0000a30000047ab9 */ /* 0x000fe20000000800 */
[----:B------:R-:W-:Y:S01]  /*1820*/  ULEA UR5, UR5, UR46, 0xb ;  /* 0x0000002e05057291 */ /* 0x000fe2000f8e583f */
[----:B------:R-:W-:-:S03]  /*1830*/  ISETP.LT.AND P0, PT, RZ, UR4, PT ;  /* 0x00000004ff007c0c */ /* 0x000fc6000bf01270 */
[----:B------:R-:W-:-:S04]  /*1840*/  UIADD3 UR5, UR5, 0x300, URZ ;  /* 0x0000030005057890 */ /* 0x000fc8000fffe03f */
[----:B------:R-:W-:-:S04]  /*1850*/  USHF.R.U32.HI UR5, URZ, 0x4, UR5 ;  /* 0x000000043f057899 */ /* 0x000fc80008011605 */
[----:B------:R-:W-:-:S04]  /*1860*/  ULOP3.LUT UR5, UR5, 0x3fff, URZ, 0xc0, !UPT ;  /* 0x00003fff05057892 */ /* 0x000fc8000f8ec03f */
[----:B------:R-:W-:Y:S01]  /*1870*/  ULOP3.LUT UR45, UR5, 0x10000, URZ, 0xfc, !UPT ;  /* 0x00010000052d7892 */ /* 0x000fe2000f8efc3f */
[----:B---34-:R-:W-:Y:S11]  /*1880*/  @P0 BRA `(.L_x_18) ;  /* 0x0000000000400947 */ /* 0x018ff60003800000 */
[----:B------:R-:W-:Y:S01]  /*1890*/  MOV R0, 0x0 ;  /* 0x0000000000007802 */ /* 0x000fe20000000f00 */
[----:B------:R-:W-:Y:S01]  /*18a0*/  ULDC.64 UR4, c[0x4][0x68] ;  /* 0x01001a0000047ab9 */ /* 0x000fe20000000a00 */
[----:B------:R-:W-:Y:S01]  /*18b0*/  ULDC.64 UR6, c[0x4][0x8] ;  /* 0x0100020000067ab9 */ /* 0x000fe20000000a00 */
[----:B------:R-:W-:Y:S01]  /*18c0*/  IMAD.U32 R4, RZ, RZ, UR4 ;  /* 0x00000004ff047e24 */ /* 0x000fe2000f8e00ff */
[----:B------:R0:W1:Y:S01]  /*18d0*/  LDC.64 R14, c[0x4][R0] ;  /* 0x01000000000e7b82 */ /* 0x0000620000000a00 */
[----:B------:R-:W-:Y:S01]  /*18e0*/  IMAD.U32 R5, RZ, RZ, UR5 ;  /* 0x00000005ff057e24 */ /* 0x000fe2000f8e00ff */
[----:B------:R-:W-:Y:S01]  /*18f0*/  ULDC.64 UR4, c[0x4][0x70] ;  /* 0x01001c0000047ab9 */ /* 0x000fe20000000a00 */
[----:B------:R-:W-:Y:S02]  /*1900*/  IMAD.U32 R10, RZ, RZ, UR6 ;  /* 0x00000006ff0a7e24 */ /* 0x000fe4000f8e00ff */
[----:B------:R-:W-:Y:S02]  /*1910*/  IMAD.U32 R6, RZ, RZ, UR4 ;  /* 0x00000004ff067e24 */ /* 0x000fe4000f8e00ff */
[----:B------:R-:W-:-:S02]  /*1920*/  IMAD.U32 R7, RZ, RZ, UR5 ;  /* 0x00000005ff077e24 */ /* 0x000fc4000f8e00ff */
[----:B------:R-:W-:Y:S02]  /*1930*/  IMAD.U32 R11, RZ, RZ, UR7 ;  /* 0x00000007ff0b7e24 */ /* 0x000fe4000f8e00ff */
[----:B------:R-:W-:Y:S02]  /*1940*/  IMAD.MOV.U32 R8, RZ, RZ, 0x1e1 ;  /* 0x000001e1ff087424 */ /* 0x000fe400078e00ff */
[----:B------:R-:W-:Y:S02]  /*1950*/  IMAD.MOV.U32 R12, RZ, RZ, 0x1 ;  /* 0x00000001ff0c7424 */ /* 0x000fe400078e00ff */
[----:B0-----:R-:W-:-:S07]  /*1960*/  IMAD.MOV.U32 R13, RZ, RZ, RZ ;  /* 0x000000ffff0d7224 */ /* 0x001fce00078e00ff */
[----:B------:R-:W-:-:S07]  /*1970*/  LEPC R20, `(.L_x_18) ;  /* 0x000000001014794e */ /* 0x000fce0000000000 */
[----:B-1---5:R-:W-:Y:S05]  /*1980*/  CALL.ABS.NOINC R14 ;  /* 0x000000000e007343 */ /* 0x022fea0003c00000 */
.L_x_18:
[----:B------:R-:W-:-:S04]  /*1990*/  LOP3.LUT R0, R18, 0x1, RZ, 0xfc, !PT ;  /* 0x0000000112007812 */ /* 0x000fc800078efcff */
[----:B------:R-:W-:-:S13]  /*19a0*/  ISETP.NE.AND P0, PT, R0, 0x3, PT ;  /* 0x000000030000780c */ /* 0x000fda0003f05270 */
[----:B------:R-:W-:Y:S05]  /*19b0*/  @!P0 BRA `(.L_x_19) ;  /* 0x0000000000048947 */ /* 0x000fea0003800000 */
[----:B------:R-:W-:Y:S01]  /*19c0*/  BPT.TRAP 0x1 ;  /* 0x000000040000795c */ /* 0x000fe20000300000 */
.L_x_19:
[----:B------:R-:W-:Y:S02]  /*19d0*/  IMAD.U32 R0, RZ, RZ, UR41 ;  /* 0x00000029ff007e24 */ /* 0x000fe4000f8e00ff */
[----:B------:R-:W-:-:S03]  /*19e0*/  IMAD.U32 R3, RZ, RZ, UR40 ;  /* 0x00000028ff037e24 */ /* 0x000fc6000f8e00ff */
[----:B------:R-:W-:Y:S02]  /*19f0*/  LEA R0, R0, UR46, 0x3 ;  /* 0x0000002e00007c11 */ /* 0x000fe4000f8e18ff */
[----:B------:R-:W-:-:S04]  /*1a00*/  SHF.L.U32 R3, R3, 0x1f, RZ ;  /* 0x0000001f03037819 */ /* 0x000fc800000006ff */
[----:B------:R0:W1:Y:S01]  /*1a10*/  SYNCS.PHASECHK.TRANS64.TRYWAIT P1, [R0+URZ], R3 ;  /* 0x00000003000075a7 */ /* 0x000062000802017f */
[----:B------:R-:W-:Y:S05]  /*1a20*/  @!P0 BRA `(.L_x_20) ;  /* 0x0000000000048947 */ /* 0x000fea0003800000 */
[----:B------:R-:W-:Y:S01]  /*1a30*/  BPT.TRAP 0x1 ;  /* 0x000000040000795c */ /* 0x000fe20000300000 */
.L_x_20:
[----:B-1----:R-:W-:Y:S05]  /*1a40*/  @P1 BRA `(.L_x_21) ;  /* 0x0000000000081947 */ /* 0x002fea0003800000 */
[----:B------:R-:W1:Y:S02]  /*1a50*/  SYNCS.PHASECHK.TRANS64.TRYWAIT P1, [R0+URZ], R3 ;  /* 0x00000003000075a7 */ /* 0x000e64000802017f */
[----:B-1----:R-:W-:Y:S05]  /*1a60*/  @!P1 BRA `(.L_x_22) ;  /* 0x0000006400749947 */ /* 0x002fea0003800000 */
.L_x_21:
[----:B------:R-:W2:Y:S01]  /*1a70*/  S2UR UR5, SR_CgaCtaId ;  /* 0x00000000000579c3 */ /* 0x000ea20000008800 */
[----:B------:R-:W-:Y:S01]  /*1a80*/  UMOV UR4, 0x400 ;  /* 0x0000040000047882 */ /* 0x000fe20000000000 */
[----:B01----:R-:W-:-:S05]  /*1a90*/  IMAD.U32 R0, RZ, RZ, UR44 ;  /* 0x0000002cff007e24 */ /* 0x003fca000f8e00ff */
[----:B------:R-:W-:Y:S01]  /*1aa0*/  ISETP.GE.AND P1, PT, R0, 0x1, PT ;  /* 0x000000010000780c */ /* 0x000fe20003f26270 */
[----:B--2---:R-:W-:-:S06]  /*1ab0*/  ULEA UR4, UR5, UR4, 0x18 ;  /* 0x0000000405047291 */ /* 0x004fcc000f8ec03f */
[----:B------:R-:W-:Y:S01]  /*1ac0*/  IMAD.U32 R6, RZ, RZ, UR4 ;  /* 0x00000004ff067e24 */ /* 0x000fe2000f8e00ff */
[----:B------:R-:W-:Y:S05]  /*1ad0*/  WARPSYNC.ALL ;  /* 0x0000000000007948 */ /* 0x000fea0003800000 */
[----:B------:R-:W-:Y:S01]  /*1ae0*/  R2UR UR4, R6 ;  /* 0x00000000060472ca */ /* 0x000fe200000e0000 */
[----:B------:R-:W-:Y:S01]  /*1af0*/  ULEA UR8, UR41, UR45, 0x8 ;  /* 0x0000002d29087291 */ /* 0x000fe2000f8e403f */
[----:B------:R-:W-:Y:S01]  /*1b00*/  WARPGROUP.ARRIVE ;  /* 0x00000000000079c5 */ /* 0x000fe20000000000 */
[----:B------:R-:W-:Y:S01]  /*1b10*/  UMOV UR9, 0xc0000010 ;  /* 0xc000001000097882 */ /* 0x000fe20000000000 */
[----:B------:R-:W-:Y:S01]  /*1b20*/  UMOV UR11, 0xc0000010 ;  /* 0xc0000010000b7882 */ /* 0x000fe20000000000 */
[----:B------:R-:W-:Y:S01]  /*1b30*/  UMOV UR21, UR9 ;  /* 0x0000000900157c82 */ /* 0x000fe20008000000 */
[----:B------:R-:W-:Y:S01]  /*1b40*/  UMOV UR23, 0xc0000010 ;  /* 0xc000001000177882 */ /* 0x000fe20000000000 */
[----:B------:R-:W-:Y:S01]  /*1b50*/  UMOV UR17, UR9 ;  /* 0x0000000900117c82 */ /* 0x000fe20008000000 */
[----:B------:R-:W-:Y:S01]  /*1b60*/  UMOV UR20, UR8 ;  /* 0x0000000800147c82 */ /* 0x000fe20008000000 */
[----:B------:R-:W-:Y:S01]  /*1b70*/  UMOV UR16, UR8 ;  /* 0x0000000800107c82 */ /* 0x000fe20008000000 */
[----:B------:R-:W-:Y:S01]  /*1b80*/  UMOV UR19, 0xc0000010 ;  /* 0xc000001000137882 */ /* 0x000fe20000000000 */
[----:B------:R-:W-:Y:S01]  /*1b90*/  UMOV UR12, UR8 ;  /* 0x00000008000c7c82 */ /* 0x000fe20008000000 */
[----:B------:R-:W-:Y:S01]  /*1ba0*/  UMOV UR13, UR9 ;  /* 0x00000009000d7c82 */ /* 0x000fe20008000000 */
[----:B------:R-:W-:Y:S01]  /*1bb0*/  UIADD3 UR4, UR4, 0x1e300, URZ ;  /* 0x0001e30004047890 */ /* 0x000fe2000fffe03f */
[----:B------:R-:W-:-:S03]  /*1bc0*/  UMOV UR15, 0xc0000010 ;  /* 0xc0000010000f7882 */ /* 0x000fc60000000000 */
[----:B------:R-:W-:-:S04]  /*1bd0*/  USHF.R.U32.HI UR4, URZ, 0x4, UR4 ;  /* 0x000000043f047899 */ /* 0x000fc80008011604 */
[----:B------:R-:W-:-:S04]  /*1be0*/  ULOP3.LUT UR4, UR4, 0x3fff, URZ, 0xc0, !UPT ;  /* 0x00003fff04047892 */ /* 0x000fc8000f8ec03f */
[----:B------:R-:W-:-:S04]  /*1bf0*/  ULOP3.LUT UR4, UR4, 0x10000, URZ, 0xfc, !UPT ;  /* 0x0001000004047892 */ /* 0x000fc8000f8efc3f */
[----:B------:R-:W-:-:S04]  /*1c00*/  UIMAD UR5, UR41, 0xe0, UR4 ;  /* 0x000000e0290578a4 */ /* 0x000fc8000f8e0204 */
[----:B------:R-:W-:Y:S02]  /*1c10*/  UIADD3 UR6, UR5, 0x20, URZ ;  /* 0x0000002005067890 */ /* 0x000fe4000fffe03f */
[----:B------:R-:W-:Y:S02]  /*1c20*/  UIADD3 UR22, UR5, 0x40, URZ ;  /* 0x0000004005167890 */ /* 0x000fe4000fffe03f */
[----:B------:R-:W-:Y:S01]  /*1c30*/  UMOV UR10, UR5 ;  /* 0x00000005000a7c82 */ /* 0x000fe20008000000 */
[----:B------:R-:W-:Y:S01]  /*1c40*/  UIADD3 UR18, UR5, 0x60, URZ ;  /* 0x0000006005127890 */ /* 0x000fe2000fffe03f */
[----:B------:R-:W-:Y:S01]  /*1c50*/  IGMMA.64x16x32.S8.S8 R72, gdesc[UR8], RZ, !UPT, gsb0 ;  /* 0x00600000084879f1 */ /* 0x000fe2000c0410ff */
[----:B------:R-:W-:Y:S01]  /*1c60*/  UMOV UR10, UR6 ;  /* 0x00000006000a7c82 */ /* 0x000fe20008000000 */
[----:B------:R-:W-:Y:S01]  /*1c70*/  UMOV UR11, 0xc0000010 ;  /* 0xc0000010000b7882 */ /* 0x000fe20000000000 */
[----:B------:R-:W-:Y:S01]  /*1c80*/  UIADD3 UR14, UR5, 0x80, URZ ;  /* 0x00000080050e7890 */ /* 0x000fe2000fffe03f */
[----:B------:R-:W-:-:S02]  /*1c90*/  WARPGROUP.DEPBAR.LE gsb0, 0x0 ;  /* 0x00008000000079c5 */ /* 0x000fc40000010000 */
[----:B------:R-:W-:-:S06]  /*1ca0*/  WARPGROUP.ARRIVE ;  /* 0x00000000000079c5 */ /* 0x000fcc0000000000 */
[----:B------:R-:W-:Y:S01]  /*1cb0*/  IGMMA.64x16x32.S8.S8 R64, gdesc[UR8], RZ, !UPT, gsb0 ;  /* 0x00600000084079f1 */ /* 0x000fe2000c0410ff */
[----:B------:R-:W-:Y:S01]  /*1cc0*/  UIADD3 UR10, UR5, 0xa0, URZ ;  /* 0x000000a0050a7890 */ /* 0x000fe2000fffe03f */
[----:B------:R-:W-:Y:S01]  /*1cd0*/  UMOV UR11, 0xc0000010 ;  /* 0xc0000010000b7882 */ /* 0x000fe20000000000 */
[----:B------:R-:W-:Y:S01]  /*1ce0*/  UIADD3 UR5, UR5, 0xc0, URZ ;  /* 0x000000c005057890 */ /* 0x000fe2000fffe03f */
[----:B------:R-:W-:Y:S02]  /*1cf0*/  WARPGROUP.DEPBAR.LE gsb0, 0x0 ;  /* 0x00008000000079c5 */ /* 0x000fe40000010000 */
[----:B------:R-:W-:-:S06]  /*1d00*/  WARPGROUP.ARRIVE ;  /* 0x00000000000079c5 */ /* 0x000fcc0000000000 */
[----:B------:R-:W-:Y:S03]  /*1d10*/  IGMMA.64x16x32.S8.S8 R56, gdesc[UR20], RZ, !UPT, gsb0 ;  /* 0x00600000143879f1 */ /* 0x000fe6000c0410ff */
        /* <DEDUP_REMOVED lines=8> */
[----:B------:R-:W-:Y:S01]  /*1da0*/  IGMMA.64x16x32.S8.S8 R32, gdesc[UR8], RZ, !UPT, gsb0 ;  /* 0x00600000082079f1 */ /* 0x000fe2000c0410ff */
[----:B------:R-:W-:Y:S01]  /*1db0*/  UMOV UR10, UR5 ;  /* 0x00000005000a7c82 */ /* 0x000fe20008000000 */
[----:B------:R-:W-:Y:S01]  /*1dc0*/  UMOV UR11, 0xc0000010 ;  /* 0xc0000010000b7882 */ /* 0x000fe20000000000 */
[----:B------:R-:W-:Y:S02]  /*1dd0*/  WARPGROUP.DEPBAR.LE gsb0, 0x0 ;  /* 0x00008000000079c5 */ /* 0x000fe40000010000 */
[----:B------:R-:W-:-:S06]  /*1de0*/  WARPGROUP.ARRIVE ;  /* 0x00000000000079c5 */ /* 0x000fcc0000000000 */
[----:B------:R-:W-:Y:S03]  /*1df0*/  IGMMA.64x16x32.S8.S8 R24, gdesc[UR8], RZ, !UPT, gsb0 ;  /* 0x00600000081879f1 */ /* 0x000fe6000c0410ff */
[----:B------:R-:W-:Y:S02]  /*1e00*/  WARPGROUP.DEPBAR.LE gsb0, 0x0 ;  /* 0x00008000000079c5 */ /* 0x000fe40000010000 */
[----:B------:R-:W-:Y:S05]  /*1e10*/  @!P1 BRA `(.L_x_23) ;  /* 0x0000000400609947 */ /* 0x000fea0003800000 */
[----:B------:R-:W-:Y:S01]  /*1e20*/  UIADD3 UR5, UR41, 0x1, URZ ;  /* 0x0000000129057890 */ /* 0x000fe2000fffe03f */
[----:B------:R-:W-:Y:S02]  /*1e30*/  IMAD.U32 R0, RZ, RZ, UR44 ;  /* 0x0000002cff007e24 */ /* 0x000fe4000f8e00ff */
[----:B------:R-:W-:Y:S01]  /*1e40*/  IMAD.U32 R3, RZ, RZ, UR41 ;  /* 0x00000029ff037e24 */ /* 0x000fe2000f8e00ff */
[----:B------:R-:W-:-:S04]  /*1e50*/  UISETP.NE.AND UP0, UPT, UR5, 0x1e, UPT ;  /* 0x0000001e0500788c */ /* 0x000fc8000bf05270 */
[----:B------:R-:W-:Y:S02]  /*1e60*/  USEL UR6, URZ, 0x1, UP0 ;  /* 0x000000013f067887 */ /* 0x000fe40008000000 */
[----:B------:R-:W-:Y:S02]  /*1e70*/  USEL UR5, UR5, URZ, UP0 ;  /* 0x0000003f05057287 */ /* 0x000fe40008000000 */
[----:B------:R-:W-:-:S06]  /*1e80*/  ULOP3.LUT UR6, UR40, UR6, URZ, 0x3c, !UPT ;  /* 0x0000000628067292 */ /* 0x000fcc000f8e3c3f */
[----:B------:R-:W-:-:S07]  /*1e90*/  IMAD.U32 R8, RZ, RZ, UR6 ;  /* 0x00000006ff087e24 */ /* 0x000fce000f8e00ff */
.L_x_30:
[----:B------:R-:W-:Y:S05]  /*1ea0*/  @!P0 BRA `(.L_x_24) ;  /* 0x0000000000048947 */ /* 0x000fea0003800000 */
[----:B------:R-:W-:Y:S01]  /*1eb0*/  BPT.TRAP 0x1 ;  /* 0x000000040000795c */ /* 0x000fe20000300000 */
.L_x_24:
[----:B------:R-:W0:Y:S01]  /*1ec0*/  S2UR UR7, SR_CgaCtaId ;  /* 0x00000000000779c3 */ /* 0x000e220000008800 */
[----:B------:R-:W-:Y:S01]  /*1ed0*/  UMOV UR6, 0x400 ;  /* 0x0000040000067882 */ /* 0x000fe20000000000 */
[----:B------:R-:W-:Y:S01]  /*1ee0*/  IMAD.U32 R7, RZ, RZ, UR5 ;  /* 0x00000005ff077e24 */ /* 0x000fe2000f8e00ff */
[----:B------:R-:W-:Y:S01]  /*1ef0*/  SHF.L.U32 R5, R8, 0x1f, RZ ;  /* 0x0000001f08057819 */ /* 0x000fe200000006ff */
[----:B0-----:R-:W-:-:S06]  /*1f00*/  ULEA UR6, UR7, UR6, 0x18 ;  /* 0x0000000607067291 */ /* 0x001fcc000f8ec03f */
[----:B------:R-:W-:-:S04]  /*1f10*/  IMAD.U32 R6, RZ, RZ, UR6 ;  /* 0x00000006ff067e24 */ /* 0x000fc8000f8e00ff */
[----:B------:R-:W-:-:S04]  /*1f20*/  IMAD R4, R7, 0x8, R6 ;  /* 0x0000000807047824 */ /* 0x000fc800078e0206 */
[----:B------:R0:W1:Y:S01]  /*1f30*/  SYNCS.PHASECHK.TRANS64.TRYWAIT P1, [R4+URZ], R5 ;  /* 0x00000005040075a7 */ /* 0x000062000802017f */
[----:B------:R-:W-:Y:S05]  /*1f40*/  @!P0 BRA `(.L_x_25) ;  /* 0x0000000000048947 */ /* 0x000fea0003800000 */
[----:B------:R-:W-:Y:S01]  /*1f50*/  BPT.TRAP 0x1 ;  /* 0x000000040000795c */ /* 0x000fe20000300000 */
.L_x_25:
[----:B-1----:R-:W-:Y:S05]  /*1f60*/  @P1 BRA `(.L_x_26) ;  /* 0x0000000000081947 */ /* 0x002fea0003800000 */
[----:B------:R-:W1:Y:S02]  /*1f70*/  SYNCS.PHASECHK.TRANS64.TRYWAIT P1, [R4+URZ], R5 ;  /* 0x00000005040075a7 */ /* 0x000e64000802017f */
[----:B-1----:R-:W-:Y:S05]  /*1f80*/  @!P1 BRA `(.L_x_27) ;  /* 0x0000006000409947 */ /* 0x002fea0003800000 */
.L_x_26:
[----:B------:R-:W-:Y:S01]  /*1f90*/  ULEA UR8, UR5, UR45, 0x8 ;  /* 0x0000002d05087291 */ /* 0x000fe2000f8e403f */
[----:B------:R-:W-:Y:S01]  /*1fa0*/  WARPGROUP.ARRIVE ;  /* 0x00000000000079c5 */ /* 0x000fe20000000000 */
[----:B------:R-:W-:Y:S01]  /*1fb0*/  UIMAD UR6, UR5, 0xe0, UR4 ;  /* 0x000000e0050678a4 */ /* 0x000fe2000f8e0204 */
[----:B------:R-:W-:Y:S01]  /*1fc0*/  UMOV UR9, 0xc0000010 ;  /* 0xc000001000097882 */ /* 0x000fe20000000000 */
[----:B------:R-:W-:Y:S02]  /*1fd0*/  UMOV UR11, 0xc0000010 ;  /* 0xc0000010000b7882 */ /* 0x000fe40000000000 */
[----:B------:R-:W-:Y:S02]  /*1fe0*/  UIADD3 UR7, UR6, 0x20, URZ ;  /* 0x0000002006077890 */ /* 0x000fe4000fffe03f */
[----:B------:R-:W-:Y:S02]  /*1ff0*/  UIADD3 UR12, UR6, 0x40, URZ ;  /* 0x00000040060c7890 */ /* 0x000fe4000fffe03f */
[----:B------:R-:W-:Y:S01]  /*2000*/  UMOV UR10, UR6 ;  /* 0x00000006000a7c82 */ /* 0x000fe20008000000 */
[----:B------:R-:W-:Y:S01]  /*2010*/  UIADD3 UR13, UR6, 0x60, URZ ;  /* 0x00000060060d7890 */ /* 0x000fe2000fffe03f */
[----:B------:R-:W-:Y:S01]  /*2020*/  IGMMA.64x16x32.S8.S8 R72, gdesc[UR8], R72, gsb0 ;  /* 0x00600000084879f1 */ /* 0x000fe20008041048 */
[----:B------:R-:W-:Y:S01]  /*2030*/  UMOV UR10, UR7 ;  /* 0x00000007000a7c82 */ /* 0x000fe20008000000 */
[----:B------:R-:W-:Y:S01]  /*2040*/  UMOV UR11, 0xc0000010 ;  /* 0xc0000010000b7882 */ /* 0x000fe20000000000 */
[----:B------:R-:W-:Y:S01]  /*2050*/  UIADD3 UR7, UR6, 0x80, URZ ;  /* 0x0000008006077890 */ /* 0x000fe2000fffe03f */
[----:B------:R-:W-:-:S02]  /*2060*/  WARPGROUP.DEPBAR.LE gsb0, 0x0 ;  /* 0x00008000000079c5 */ /* 0x000fc40000010000 */
[----:B------:R-:W-:-:S06]  /*2070*/  WARPGROUP.ARRIVE ;  /* 0x00000000000079c5 */ /* 0x000fcc0000000000 */
[----:B------:R-:W-:Y:S01]  /*2080*/  IGMMA.64x16x32.S8.S8 R64, gdesc[UR8], R64, gsb0 ;  /* 0x00600000084079f1 */ /* 0x000fe20008041040 */
[----:B------:R-:W-:Y:S01]  /*2090*/  UMOV UR10, UR12 ;  /* 0x0000000c000a7c82 */ /* 0x000fe20008000000 */
[----:B------:R-:W-:Y:S01]  /*20a0*/  UMOV UR11, 0xc0000010 ;  /* 0xc0000010000b7882 */ /* 0x000fe20000000000 */
[----:B------:R-:W-:Y:S02]  /*20b0*/  UIADD3 UR12, UR6, 0xa0, URZ ;  /* 0x000000a0060c7890 */ /* 0x000fe4000fffe03f */
[----:B------:R-:W-:Y:S01]  /*20c0*/  UIADD3 UR6, UR6, 0xc0, URZ ;  /* 0x000000c006067890 */ /* 0x000fe2000fffe03f */
[----:B------:R-:W-:Y:S02]  /*20d0*/  WARPGROUP.DEPBAR.LE gsb0, 0x0 ;  /* 0x00008000000079c5 */ /* 0x000fe40000010000 */
[----:B------:R-:W-:-:S06]  /*20e0*/  WARPGROUP.ARRIVE ;  /* 0x00000000000079c5 */ /* 0x000fcc0000000000 */
[----:B------:R-:W-:Y:S01]  /*20f0*/  IGMMA.64x16x32.S8.S8 R56, gdesc[UR8], R56, gsb0 ;  /* 0x00600000083879f1 */ /* 0x000fe20008041038 */
[----:B------:R-:W-:Y:S01]  /*2100*/  UMOV UR10, UR13 ;  /* 0x0000000d000a7c82 */ /* 0x000fe20008000000 */
[----:B------:R-:W-:Y:S01]  /*2110*/  UMOV UR11, 0xc0000010 ;  /* 0xc0000010000b7882 */ /* 0x000fe20000000000 */
        /* <DEDUP_REMOVED lines=17> */
[----:B------:R-:W-:Y:S03]  /*2230*/  IGMMA.64x16x32.S8.S8 R24, gdesc[UR8], R24, gsb0 ;  /* 0x00600000081879f1 */ /* 0x000fe60008041018 */
[----:B------:R-:W-:Y:S02]  /*2240*/  WARPGROUP.DEPBAR.LE gsb0, 0x0 ;  /* 0x00008000000079c5 */ /* 0x000fe40000010000 */
[----:B------:R-:W-:Y:S05]  /*2250*/  @!P0 BRA `(.L_x_28) ;  /* 0x0000000000048947 */ /* 0x000fea0003800000 */
[----:B------:R-:W-:Y:S01]  /*2260*/  BPT.TRAP 0x1 ;  /* 0x000000040000795c */ /* 0x000fe20000300000 */
.L_x_28:
[----:B------:R-:W-:-:S13]  /*2270*/  ISETP.NE.AND P1, PT, R19, RZ, PT ;  /* 0x000000ff1300720c */ /* 0x000fda0003f25270 */
[----:B01----:R-:W-:-:S04]  /*2280*/  @P1 IMAD R4, R3, 0x8, R6 ;  /* 0x0000000803041824 */ /* 0x003fc800078e0206 */
[----:B------:R-:W-:-:S05]  /*2290*/  @P1 VIADD R5, R4, 0xf0 ;  /* 0x000000f004051836 */ /* 0x000fca0000000000 */
[----:B------:R-:W-:-:S04]  /*22a0*/  @P1 PRMT R5, R22, 0x654, R5 ;  /* 0x0000065416051816 */ /* 0x000fc80000000005 */
[----:B------:R0:W-:Y:S01]  /*22b0*/  @P1 SYNCS.ARRIVE.TRANS64.RED.A1T0 RZ, [R5+URZ], RZ ;  /* 0x000000ff05ff19a7 */ /* 0x0001e2000810043f */
[----:B------:R-:W-:-:S13]  /*22c0*/  ISETP.GT.U32.AND P1, PT, R18, 0x1, PT ;  /* 0x000000011200780c */ /* 0x000fda0003f24070 */
[----:B0-----:R-:W-:Y:S05]  /*22d0*/  @P1 BRA `(.L_x_29) ;  /* 0x0000000000041947 */ /* 0x001fea0003800000 */
[----:B------:R-:W-:Y:S01]  /*22e0*/  BPT.TRAP 0x1 ;  /* 0x000000040000795c */ /* 0x000fe20000300000 */
.L_x_29:
[----:B------:R-:W-:Y:S01]  /*22f0*/  UIADD3 UR5, UR5, 0x1, URZ ;  /* 0x0000000105057890 */ /* 0x000fe2000fffe03f */
[C---:B------:R-:W-:Y:S01]  /*2300*/  ISETP.GT.AND P2, PT, R0.reuse, 0x1, PT ;  /* 0x000000010000780c */ /* 0x040fe20003f44270 */
[----:B------:R-:W-:Y:S02]  /*2310*/  VIADD R3, R3, 0x1 ;  /* 0x0000000103037836 */ /* 0x000fe40000000000 */
[----:B------:R-:W-:Y:S01]  /*2320*/  UISETP.NE.AND UP0, UPT, UR5, 0x1e, UPT ;  /* 0x0000001e0500788c */ /* 0x000fe2000bf05270 */
[----:B------:R-:W-:Y:S02]  /*2330*/  VIADD R0, R0, 0xffffffff ;  /* 0xffffffff00007836 */ /* 0x000fe40000000000 */
[C---:B------:R-:W-:Y:S01]  /*2340*/  ISETP.NE.AND P1, PT, R3.reuse, 0x1e, PT ;  /* 0x0000001e0300780c */ /* 0x040fe20003f25270 */
[----:B------:R-:W-:Y:S02]  /*2350*/  USEL UR6, URZ, 0x1, UP0 ;  /* 0x000000013f067887 */ /* 0x000fe40008000000 */
[----:B------:R-:W-:Y:S01]  /*2360*/  USEL UR5, UR5, URZ, UP0 ;  /* 0x0000003f05057287 */ /* 0x000fe20008000000 */
[----:B------:R-:W-:-:S03]  /*2370*/  SEL R3, R3, RZ, P1 ;  /* 0x000000ff03037207 */ /* 0x000fc60000800000 */
[----:B------:R-:W-:Y:S01]  /*2380*/  LOP3.LUT R8, R8, UR6, RZ, 0x3c, !PT ;  /* 0x0000000608087c12 */ /* 0x000fe2000f8e3cff */
[----:B------:R-:W-:Y:S07]  /*2390*/  @P2 BRA `(.L_x_30) ;  /* 0xfffffff800c02947 */ /* 0x000fee000383ffff */
.L_x_23:
[----:B------:R-:W0:Y:S02]  /*23a0*/  LDC R0, c[0x0][0x28c] ;  /* 0x0000a300ff007b82 */ /* 0x000e240000000800 */
[----:B0-----:R-:W-:-:S13]  /*23b0*/  ISETP.GE.AND P1, PT, R0, 0x1, PT ;  /* 0x000000010000780c */ /* 0x001fda0003f26270 */
[----:B------:R-:W-:Y:S05]  /*23c0*/  @!P1 BRA `(.L_x_31) ;  /* 0x0000000000449947 */ /* 0x000fea0003800000 */
[----:B------:R-:W-:Y:S05]  /*23d0*/  @!P0 BRA `(.L_x_32) ;  /* 0x0000000000048947 */ /* 0x000fea0003800000 */
[----:B------:R-:W-:Y:S01]  /*23e0*/  BPT.TRAP 0x1 ;  /* 0x000000040000795c */ /* 0x000fe20000300000 */
.L_x_32:
[----:B------:R-:W-:-:S13]  /*23f0*/  ISETP.NE.AND P0, PT, R19, RZ, PT ;  /* 0x000000ff1300720c */ /* 0x000fda0003f05270 */
[----:B------:R-:W-:-:S05]  /*2400*/  VOTEU.ANY UP0, P0 ;  /* 0x00000000003f7886 */ /* 0x000fca0000000100 */
[----:B------:R-:W-:-:S06]  /*2410*/  @UP0 UIADD3 UR4, UR44, UR41, URZ ;  /* 0x000000292c040290 */ /* 0x000fcc000fffe03f */
[----:B------:R-:W-:Y:S02]  /*2420*/  IMAD.U32 R4, RZ, RZ, UR4 ;  /* 0x00000004ff047e24 */ /* 0x000fe4000f8e00ff */
[----:B------:R-:W-:Y:S02]  /*2430*/  IMAD.U32 R3, RZ, RZ, UR4 ;  /* 0x00000004ff037e24 */ /* 0x000fe4000f8e00ff */
[----:B------:R-:W-:-:S05]  /*2440*/  @P0 IMAD.WIDE.U32 R4, R4, -0x77777777, RZ ;  /* 0x8888888904040825 */ /* 0x000fca00078e00ff */
[----:B------:R-:W-:-:S05]  /*2450*/  @P0 SHF.R.U32.HI R0, RZ, 0x4, R5 ;  /* 0x00000004ff000819 */ /* 0x000fca0000011605 */
[----:B------:R-:W-:-:S04]  /*2460*/  @P0 IMAD R0, R0, -0x1e, R3 ;  /* 0xffffffe200000824 */ /* 0x000fc800078e0203 */
[----:B------:R-:W-:-:S04]  /*2470*/  @P0 IMAD R0, R0, 0x8, R6 ;  /* 0x0000000800000824 */ /* 0x000fc800078e0206 */
[----:B------:R-:W-:-:S05]  /*2480*/  @P0 VIADD R3, R0, 0xf0 ;  /* 0x000000f000030836 */ /* 0x000fca0000000000 */
[----:B------:R-:W-:-:S04]  /*2490*/  @P0 PRMT R3, R22, 0x654, R3 ;  /* 0x0000065416030816 */ /* 0x000fc80000000003 */
[----:B------:R0:W-:Y:S01]  /*24a0*/  @P0 SYNCS.ARRIVE.TRANS64.RED.A1T0 RZ, [R3+URZ], RZ ;  /* 0x000000ff03ff09a7 */ /* 0x0001e2000810043f */
[----:B------:R-:W-:-:S13]  /*24b0*/  ISETP.GT.U32.AND P0, PT, R18, 0x1, PT ;  /* 0x000000011200780c */ /* 0x000fda0003f04070 */
[----:B0-----:R-:W-:Y:S05]  /*24c0*/  @P0 BRA `(.L_x_31) ;  /* 0x0000000000040947 */ /* 0x001fea0003800000 */
[----:B------:R-:W-:Y:S01]  /*24d0*/  BPT.TRAP 0x1 ;  /* 0x000000040000795c */ /* 0x000fe20000300000 */
.L_x_31:
[----:B------:R-:W-:Y:S01]  /*24e0*/  IMAD R92, R92, 0x70, RZ ;  /* 0x000000705c5c7824 */ /* 0x000fe200078e02ff */
[----:B------:R-:W-:Y:S01]  /*24f0*/  UIADD3 UR41, UR43, UR41, URZ ;  /* 0x000000292b297290 */ /* 0x000fe2000fffe03f */
[----:B------:R-:W-:Y:S01]  /*2500*/  IMAD.SHL.U32 R3, R91, 0x80, RZ ;  /* 0x000000805b037824 */ /* 0x000fe200078e00ff */
[----:B------:R-:W-:Y:S01]  /*2510*/  ULDC UR7, c[0x0][0x288] ;  /* 0x0000a20000077ab9 */ /* 0x000fe20000000800 */
[----:B------:R-:W-:Y:S01]  /*2520*/  ULDC UR10, c[0x0][0x284] ;  /* 0x0000a100000a7ab9 */ /* 0x000fe20000000800 */
[----:B------:R-:W-:Y:S01]  /*2530*/  UISETP.GT.U32.AND UP0, UPT, UR41, 0x1d, UPT ;  /* 0x0000001d2900788c */ /* 0x000fe2000bf04070 */
[C---:B------:R-:W-:Y:S01]  /*2540*/  ISETP.GE.AND P0, PT, R92.reuse, UR7, PT ;  /* 0x000000075c007c0c */ /* 0x040fe2000bf06270 */
[----:B------:R-:W-:Y:S01]  /*2550*/  UISETP.GE.U32.AND UP1, UPT, UR43, 0x1e, UPT ;  /* 0x0000001e2b00788c */ /* 0x000fe2000bf26070 */
[----:B------:R-:W-:Y:S01]  /*2560*/  SHF.R.S32.HI R13, RZ, 0x1f, R90 ;  /* 0x0000001fff0d7819 */ /* 0x000fe2000001145a */
[----:B------:R-:W-:Y:S01]  /*2570*/  UISETP.LT.U32.AND UP0, UPT, UR43, 0x1e, UP0 ;  /* 0x0000001e2b00788c */ /* 0x000fe20008701070 */
[----:B------:R-:W-:Y:S01]  /*2580*/  ISETP.GE.OR P0, PT, R3, UR10, P0 ;  /* 0x0000000a03007c0c */ /* 0x000fe20008706670 */
[----:B------:R-:W-:Y:S01]  /*2590*/  ULDC.64 UR8, c[0x0][0x5d0] ;  /* 0x0001740000087ab9 */ /* 0x000fe20000000a00 */
[----:B------:R-:W-:Y:S01]  /*25a0*/  LOP3.LUT R8, R92, 0x6, R85, 0xf8, !PT ;  /* 0x000000065c087812 */ /* 0x000fe200078ef855 */
[----:B------:R-:W-:Y:S01]  /*25b0*/  UIMAD.WIDE.U32 UR4, UR41, -0x77777777, URZ ;  /* 0x88888889290478a5 */ /* 0x000fe2000f8e003f */
[----:B------:R-:W-:Y:S01]  /*25c0*/  IMAD R5, R13, UR8, RZ ;  /* 0x000000080d057c24 */ /* 0x000fe2000f8e02ff */
[----:B------:R-:W-:Y:S01]  /*25d0*/  USEL UR6, URZ, 0x1, !UP0 ;  /* 0x000000013f067887 */ /* 0x000fe2000c000000 */
[--C-:B------:R-:W-:Y:S01]  /*25e0*/  SHF.R.S32.HI R9, RZ, 0x1f, R8.reuse ;  /* 0x0000001fff097819 */ /* 0x100fe20000011408 */
[----:B------:R-:W-:Y:S01]  /*25f0*/  USHF.R.U32.HI UR4, URZ, 0x4, UR5 ;  /* 0x000000043f047899 */ /* 0x000fe20008011605 */
[C---:B------:R-:W-:Y:S01]  /*2600*/  IMAD R7, R90.reuse, UR9, R5 ;  /* 0x000000095a077c24 */ /* 0x040fe2000f8e0205 */
[----:B------:R-:W-:Y:S01]  /*2610*/  ULOP3.LUT UR40, UR40, UR6, URZ, 0x3c, !UPT ;  /* 0x0000000628287292 */ /* 0x000fe2000f8e3c3f */
[----:B------:R-:W-:Y:S01]  /*2620*/  IMAD.MOV.U32 R0, RZ, RZ, -0x1 ;  /* 0xffffffffff007424 */ /* 0x000fe200078e00ff */
[----:B------:R-:W-:Y:S01]  /*2630*/  UIMAD UR41, UR4, -0x1e, UR41 ;  /* 0xffffffe2042978a4 */ /* 0x000fe2000f8e0229 */
[----:B------:R-:W-:Y:S01]  /*2640*/  IMAD.WIDE.U32 R4, R90, UR8, R8 ;  /* 0x000000085a047c25 */ /* 0x000fe2000f8e0008 */
[----:B------:R-:W-:-:S03]  /*2650*/  @UP1 ULOP3.LUT UR40, UR40, 0x1, UR4, 0x78, !UPT ;  /* 0x0000000128281892 */ /* 0x000fc6000f8e7804 */
[----:B------:R-:W-:Y:S01]  /*2660*/  IMAD.IADD R5, R5, 0x1, R7 ;  /* 0x0000000105057824 */ /* 0x000fe200078e0207 */
[----:B------:R-:W-:Y:S08]  /*2670*/  @P0 BRA `(.L_x_33) ;  /* 0x0000002c00f40947 */ /* 0x000ff00003800000 */
[----:B------:R-:W0:Y:S01]  /*2680*/  LDC.64 R10, c[0x0][0x5c8] ;  /* 0x00017200ff0a7b82 */ /* 0x000e220000000a00 */
[----:B------:R-:W-:Y:S01]  /*2690*/  IMAD.WIDE R20, R91, 0x80, R80 ;  /* 0x000000805b147825 */ /* 0x000fe200078e0250 */
[----:B------:R-:W-:Y:S01]  /*26a0*/  ULDC.64 UR4, c[0x0][0x5c0] ;  /* 0x0001700000047ab9 */ /* 0x000fe20000000a00 */
[----:B------:R-:W-:Y:S02]  /*26b0*/  BSSY B0, `(.L_x_33) ;  /* 0x00002f9000007945 */ /* 0x000fe40003800000 */
[----:B------:R-:W-:Y:S02]  /*26c0*/  IMAD.IADD R3, R88, 0x1, -R3 ;  /* 0x0000000158037824 */ /* 0x000fe400078e0a03 */
[----:B------:R-:W-:Y:S02]  /*26d0*/  IMAD.IADD R12, R83, 0x1, -R92 ;  /* 0x00000001530c7824 */ /* 0x000fe400078e0a5c */
[-C--:B0-----:R-:W-:Y:S02]  /*26e0*/  IMAD R6, R21, R10.reuse, RZ ;  /* 0x0000000a15067224 */ /* 0x081fe400078e02ff */
[----:B------:R-:W-:-:S04]  /*26f0*/  IMAD.WIDE.U32 R4, R20, R10, R4 ;  /* 0x0000000a14047225 */ /* 0x000fc800078e0004 */
[----:B------:R-:W-:Y:S01]  /*2700*/  IMAD R7, R20, R11, R6 ;  /* 0x0000000b14077224 */ /* 0x000fe200078e0206 */
[----:B------:R-:W-:-:S03]  /*2710*/  IADD3 R4, P0, R4, UR4, RZ ;  /* 0x0000000404047c10 */ /* 0x000fc6000ff1e0ff */
[----:B------:R-:W-:Y:S01]  /*2720*/  IMAD.IADD R7, R5, 0x1, R7 ;  /* 0x0000000105077824 */ /* 0x000fe200078e0207 */
[----:B------:R-:W-:-:S04]  /*2730*/  LEA R6, P1, R10, R4, 0x3 ;  /* 0x000000040a067211 */ /* 0x000fc800078218ff */
[----:B------:R-:W-:Y:S02]  /*2740*/  IADD3.X R5, R7, UR5, RZ, P0, !PT ;  /* 0x0000000507057c10 */ /* 0x000fe400087fe4ff */
[----:B-----5:R-:W-:Y:S02]  /*2750*/  ISETP.NE.AND P0, PT, R82, RZ, PT ;  /* 0x000000ff5200720c */ /* 0x020fe40003f05270 */
[----:B------:R-:W-:-:S11]  /*2760*/  LEA.HI.X R7, R10, R5, R11, 0x3, P1 ;  /* 0x000000050a077211 */ /* 0x000fd600008f1c0b */
[----:B------:R-:W-:Y:S05]  /*2770*/  @!P0 BRA `(.L_x_34) ;  /* 0x0000002000a08947 */ /* 0x000fea0003800000 */
[----:B------:R-:W0:Y:S01]  /*2780*/  LDC.64 R94, c[0x0][0x5b0] ;  /* 0x00016c00ff5e7b82 */ /* 0x000e220000000a00 */
[----:B------:R-:W-:Y:S01]  /*2790*/  ULDC.64 UR4, c[0x0][0x5b8] ;  /* 0x00016e0000047ab9 */ /* 0x000fe20000000a00 */
[----:B------:R-:W-:Y:S01]  /*27a0*/  ISETP.GE.AND P1, PT, R3, 0x1, PT ;  /* 0x000000010300780c */ /* 0x000fe20003f26270 */
[----:B------:R-:W-:Y:S01]  /*27b0*/  IMAD R11, R13, UR4, RZ ;  /* 0x000000040d0b7c24 */ /* 0x000fe2000f8e02ff */
[----:B------:R-:W-:Y:S01]  /*27c0*/  BSSY B1, `(.L_x_35) ;  /* 0x000000e000017945 */ /* 0x000fe20003800000 */
[----:B------:R-:W-:Y:S01]  /*27d0*/  IMAD.WIDE.U32 R92, R90, UR4, R8 ;  /* 0x000000045a5c7c25 */ /* 0x000fe2000f8e0008 */
[----:B------:R-:W-:Y:S02]  /*27e0*/  ISETP.LT.OR P4, PT, R12, 0x1, !P1 ;  /* 0x000000010c00780c */ /* 0x000fe40004f81670 */
[----:B------:R-:W1:Y:S01]  /*27f0*/  LDC.64 R96, c[0x0][0x5a8] ;  /* 0x00016a00ff607b82 */ /* 0x000e620000000a00 */
[----:B------:R-:W-:Y:S02]  /*2800*/  IMAD R11, R90, UR5, R11 ;  /* 0x000000055a0b7c24 */ /* 0x000fe4000f8e020b */
[----:B------:R-:W-:-:S02]  /*2810*/  IMAD.MOV.U32 R10, RZ, RZ, R92 ;  /* 0x000000ffff0a7224 */ /* 0x000fc400078e005c */
[----:B------:R-:W-:Y:S02]  /*2820*/  IMAD.IADD R11, R93, 0x1, R11 ;  /* 0x000000015d0b7824 */ /* 0x000fe400078e020b */
[-C--:B0-----:R-:W-:Y:S02]  /*2830*/  IMAD R13, R21, R94.reuse, RZ ;  /* 0x0000005e150d7224 */ /* 0x081fe400078e02ff */
[----:B------:R-:W-:-:S04]  /*2840*/  IMAD.WIDE.U32 R8, R20, R94, R10 ;  /* 0x0000005e14087225 */ /* 0x000fc800078e000a */
[----:B------:R-:W-:Y:S01]  /*2850*/  IMAD R91, R20, R95, R13 ;  /* 0x0000005f145b7224 */ /* 0x000fe200078e020d */
[----:B-1----:R-:W-:-:S04]  /*2860*/  IADD3 R8, P0, R8, R96, RZ ;  /* 0x0000006008087210 */ /* 0x002fc80007f1e0ff */
[----:B------:R-:W-:Y:S01]  /*2870*/  IADD3.X R9, R97, R9, R91, P0, !PT ;  /* 0x0000000961097210 */ /* 0x000fe200007fe45b */
[----:B------:R-:W-:Y:S08]  /*2880*/  @P4 BRA `(.L_x_36) ;  /* 0x0000000000044947 */ /* 0x000ff00003800000 */
[----:B------:R0:W5:Y:S02]  /*2890*/  LDG.E.U8 R89, desc[UR38][R8.64] ;  /* 0x0000002608597981 */ /* 0x000164000c1e1100 */
.L_x_36:
[----:B------:R-:W-:Y:S05]  /*28a0*/  BSYNC B1 ;  /* 0x0000000000017941 */ /* 0x000fea0003800000 */
.L_x_35:
[C---:B------:R-:W-:Y:S01]  /*28b0*/  SHF.L.U64.HI R15, R94.reuse, 0x3, R95 ;  /* 0x000000035e0f7819 */ /* 0x040fe2000001025f */
[----:B------:R-:W-:Y:S01]  /*28c0*/  IMAD.SHL.U32 R14, R94, 0x8, RZ ;  /* 0x000000085e0e7824 */ /* 0x000fe200078e00ff */
[----:B-----5:R-:W-:Y:S01]  /*28d0*/  LOP3.LUT R10, R89, 0xffff, RZ, 0xc0, !PT ;  /* 0x0000ffff590a7812 */ /* 0x020fe200078ec0ff */
[----:B------:R-:W-:Y:S01]  /*28e0*/  BSSY B1, `(.L_x_37) ;  /* 0x0000013000017945 */ /* 0x000fe20003800000 */
[----:B------:R-:W-:Y:S01]  /*28f0*/  ISETP.GE.AND P0, PT, R3, 0x9, PT ;  /* 0x000000090300780c */ /* 0x000fe20003f06270 */
[----:B------:R-:W-:Y:S01]  /*2900*/  IMAD.WIDE.U32 R14, R20, R94, R14 ;  /* 0x0000005e140e7225 */ /* 0x000fe200078e000e */
[----:B------:R-:W-:Y:S02]  /*2910*/  PRMT R13, R10, 0x8880, RZ ;  /* 0x000088800a0d7816 */ /* 0x000fe400000000ff */
[----:B------:R-:W-:Y:S01]  /*2920*/  ISETP.LT.OR P5, PT, R12, 0x9, !P1 ;  /* 0x000000090c00780c */ /* 0x000fe20004fa1670 */
[----:B------:R-:W-:Y:S01]  /*2930*/  IMAD.IADD R15, R91, 0x1, R15 ;  /* 0x000000015b0f7824 */ /* 0x000fe200078e020f */
[----:B------:R-:W-:Y:S01]  /*2940*/  IADD3 R10, P2, P3, R92, R96, R14 ;  /* 0x000000605c0a7210 */ /* 0x000fe20007b5e00e */
[----:B------:R-:W-:-:S03]  /*2950*/  IMAD R20, R13, R82, RZ ;  /* 0x000000520d147224 */ /* 0x000fc600078e02ff */
[----:B------:R-:W-:Y:S01]  /*2960*/  IADD3.X R11, R11, R97, R15, P2, P3 ;  /* 0x000000610b0b7210 */ /* 0x000fe200017e640f */
[----:B------:R-:W-:Y:S01]  /*2970*/  @!P4 IMAD R13, R72, R23, R20 ;  /* 0x00000017480dc224 */ /* 0x000fe200078e0214 */
[C---:B------:R-:W-:Y:S02]  /*2980*/  ISETP.LT.OR P2, PT, R12.reuse, 0x2, !P1 ;  /* 0x000000020c00780c */ /* 0x040fe40004f41670 */
[C---:B------:R-:W-:Y:S02]  /*2990*/  ISETP.LT.OR P3, PT, R12.reuse, 0x1, !P0 ;  /* 0x000000010c00780c */ /* 0x040fe40004761670 */
[----:B------:R1:W-:Y:S01]  /*29a0*/  @!P4 STG.E.U8 desc[UR38][R4.64], R13 ;  /* 0x0000000d0400c986 */ /* 0x0003e2000c101126 */
[C---:B------:R-:W-:Y:S02]  /*29b0*/  ISETP.LT.OR P4, PT, R12.reuse, 0x2, !P0 ;  /* 0x000000020c00780c */ /* 0x040fe40004781670 */
[----:B------:R-:W-:-:S06]  /*29c0*/  ISETP.LT.OR P1, PT, R12, 0xa, !P1 ;  /* 0x0000000a0c00780c */ /* 0x000fcc0004f21670 */
[----:B------:R-:W-:Y:S07]  /*29d0*/  @P2 BRA `(.L_x_38) ;  /* 0x00000000000c2947 */ /* 0x000fee0003800000 */
[----:B------:R-:W1:Y:S02]  /*29e0*/  LDG.E.U8 R89, desc[UR38][R8.64+0x1] ;  /* 0x0000012608597981 */ /* 0x000e64000c1e1100 */
[----:B-1----:R-:W-:-:S05]  /*29f0*/  PRMT R13, R89, 0x8880, RZ ;  /* 0x00008880590d7816 */ /* 0x002fca00000000ff */
[----:B------:R-:W-:-:S07]  /*2a00*/  IMAD R20, R13, R82, RZ ;  /* 0x000000520d147224 */ /* 0x000fce00078e02ff */
.L_x_38:
[----:B------:R-:W-:Y:S05]  /*2a10*/  BSYNC B1 ;  /* 0x0000000000017941 */ /* 0x000fea0003800000 */
.L_x_37:
[----:B------:R-:W-:Y:S01]  /*2a20*/  @!P2 IMAD R73, R73, R23, R20 ;  /* 0x000000174949a224 */ /* 0x000fe200078e0214 */
[----:B------:R-:W-:Y:S04]  /*2a30*/  BSSY B1, `(.L_x_39) ;  /* 0x0000006000017945 */ /* 0x000fe80003800000 */
[----:B------:R2:W-:Y:S01]  /*2a40*/  @!P2 STG.E.U8 desc[UR38][R4.64+0x1], R73 ;  /* 0x000001490400a986 */ /* 0x0005e2000c101126 */
[----:B------:R-:W-:Y:S05]  /*2a50*/  @P3 BRA `(.L_x_40) ;  /* 0x00000000000c3947 */ /* 0x000fea0003800000 */
[----:B------:R-:W1:Y:S02]  /*2a60*/  LDG.E.U8 R89, desc[UR38][R10.64] ;  /* 0x000000260a597981 */ /* 0x000e64000c1e1100 */
[----:B-1----:R-:W-:-:S05]  /*2a70*/  PRMT R13, R89, 0x8880, RZ ;  /* 0x00008880590d7816 */ /* 0x002fca00000000ff */
[----:B------:R-:W-:-:S07]  /*2a80*/  IMAD R20, R13, R82, RZ ;  /* 0x000000520d147224 */ /* 0x000fce00078e02ff */
.L_x_40:
[----:B------:R-:W-:Y:S05]  /*2a90*/  BSYNC B1 ;  /* 0x0000000000017941 */ /* 0x000fea0003800000 */
.L_x_39:
[----:B-1----:R-:W-:Y:S01]  /*2aa0*/  @!P3 IMAD R13, R74, R23, R20 ;  /* 0x000000174a0db224 */ /* 0x002fe200078e0214 */
[----:B------:R-:W-:Y:S04]  /*2ab0*/  BSSY B1, `(.L_x_41) ;  /* 0x0000006000017945 */ /* 0x000fe80003800000 */
[----:B------:R1:W-:Y:S01]  /*2ac0*/  @!P3 STG.E.U8 desc[UR38][R6.64], R13 ;  /* 0x0000000d0600b986 */ /* 0x0003e2000c101126 */
[----:B------:R-:W-:Y:S05]  /*2ad0*/  @P4 BRA `(.L_x_42) ;  /* 0x00000000000c4947 */ /* 0x000fea0003800000 */
[----:B------:R-:W1:Y:S02]  /*2ae0*/  LDG.E.U8 R89, desc[UR38][R10.64+0x1] ;  /* 0x000001260a597981 */ /* 0x000e64000c1e1100 */
[----:B-1----:R-:W-:-:S05]  /*2af0*/  PRMT R13, R89, 0x8880, RZ ;  /* 0x00008880590d7816 */ /* 0x002fca00000000ff */
[----:B------:R-:W-:-:S07]  /*2b00*/  IMAD R20, R13, R82, RZ ;  /* 0x000000520d147224 */ /* 0x000fce00078e02ff */
.L_x_42:
[----:B------:R-:W-:Y:S05]  /*2b10*/  BSYNC B1 ;  /* 0x0000000000017941 */ /* 0x000fea0003800000 */
.L_x_41:
[----:B------:R-:W-:Y:S01]  /*2b20*/  @!P4 IMAD R75, R75, R23, R20 ;  /* 0x000000174b4bc224 */ /* 0x000fe200078e0214 */
[----:B------:R-:W-:Y:S04]  /*2b30*/  BSSY B1, `(.L_x_43) ;  /* 0x0000006000017945 */ /* 0x000fe80003800000 */
[----:B------:R3:W-:Y:S01]  /*2b40*/  @!P4 STG.E.U8 desc[UR38][R6.64+0x1], R75 ;  /* 0x0000014b0600c986 */ /* 0x0007e2000c101126 */
[----:B------:R-:W-:Y:S05]  /*2b50*/  @P5 BRA `(.L_x_44) ;  /* 0x00000000000c5947 */ /* 0x000fea0003800000 */
[----:B------:R-:W1:Y:S02]  /*2b60*/  LDG.E.U8 R89, desc[UR38][R8.64+0x8] ;  /* 0x0000082608597981 */ /* 0x000e64000c1e1100 */
[----:B-1----:R-:W-:-:S05]  /*2b70*/  PRMT R13, R89, 0x8880, RZ ;  /* 0x00008880590d7816 */ /* 0x002fca00000000ff */
[----:B------:R-:W-:-:S07]  /*2b80*/  IMAD R20, R13, R82, RZ ;  /* 0x000000520d147224 */ /* 0x000fce00078e02ff */
.L_x_44:
[----:B------:R-:W-:Y:S05]  /*2b90*/  BSYNC B1 ;  /* 0x0000000000017941 */ /* 0x000fea0003800000 */
.L_x_43:
[----:B-1----:R-:W-:Y:S01]  /*2ba0*/  @!P5 IMAD R13, R76, R23, R20 ;  /* 0x000000174c0dd224 */ /* 0x002fe200078e0214 */
[----:B------:R-:W-:Y:S04]  /*2bb0*/  BSSY B1, `(.L_x_45) ;  /* 0x0000006000017945 */ /* 0x000fe80003800000 */
[----:B------:R1:W-:Y:S01]  /*2bc0*/  @!P5 STG.E.U8 desc[UR38][R4.64+0x8], R13 ;  /* 0x0000080d0400d986 */ /* 0x0003e2000c101126 */
[----:B------:R-:W-:Y:S05]  /*2bd0*/  @P1 BRA `(.L_x_46) ;  /* 0x00000000000c1947 */ /* 0x000fea0003800000 */
[----:B------:R-:W1:Y:S02]  /*2be0*/  LDG.E.U8 R89, desc[UR38][R8.64+0x9] ;  /* 0x0000092608597981 */ /* 0x000e64000c1e1100 */
[----:B-1----:R-:W-:-:S05]  /*2bf0*/  PRMT R13, R89, 0x8880, RZ ;  /* 0x00008880590d7816 */ /* 0x002fca00000000ff */
[----:B------:R-:W-:-:S07]  /*2c00*/  IMAD R20, R13, R82, RZ ;  /* 0x000000520d147224 */ /* 0x000fce00078e02ff */
.L_x_46:
[----:B------:R-:W-:Y:S05]  /*2c10*/  BSYNC B1 ;  /* 0x0000000000017941 */ /* 0x000fea0003800000 */
.L_x_45:
[----:B------:R-:W-:Y:S01]  /*2c20*/  @!P1 IMAD R77, R77, R23, R20 ;  /* 0x000000174d4d9224 */ /* 0x000fe200078e0214 */
[C---:B------:R-:W-:Y:S01]  /*2c30*/  ISETP.GE.AND P3, PT, R12.reuse, 0x11, PT ;  /* 0x000000110c00780c */ /* 0x040fe20003f66270 */
[----:B------:R-:W-:Y:S01]  /*2c40*/  BSSY B1, `(.L_x_47) ;  /* 0x000000b000017945 */ /* 0x000fe20003800000 */
[C---:B------:R-:W-:Y:S02]  /*2c50*/  ISETP.GE.AND P2, PT, R12.reuse, 0x12, PT ;  /* 0x000000120c00780c */ /* 0x040fe40003f46270 */
[----:B------:R4:W-:Y:S01]  /*2c60*/  @!P1 STG.E.U8 desc[UR38][R4.64+0x9], R77 ;  /* 0x0000094d04009986 */ /* 0x0009e2000c101126 */
[C---:B------:R-:W-:Y:S02]  /*2c70*/  ISETP.LT.OR P1, PT, R12.reuse, 0x9, !P0 ;  /* 0x000000090c00780c */ /* 0x040fe40004721670 */
[----:B------:R-:W-:Y:S02]  /*2c80*/  ISETP.LT.OR P0, PT, R12, 0xa, !P0 ;  /* 0x0000000a0c00780c */ /* 0x000fe40004701670 */
[----:B------:R-:W-:-:S02]  /*2c90*/  ISETP.LT.OR P5, PT, R3, 0x1, !P3 ;  /* 0x000000010300780c */ /* 0x000fc40005fa1670 */
[----:B------:R-:W-:-:S07]  /*2ca0*/  ISETP.LT.OR P4, PT, R3, 0x1, !P2 ;  /* 0x000000010300780c */ /* 0x000fce0005781670 */
[----:B----4-:R-:W-:Y:S06]  /*2cb0*/  @P1 BRA `(.L_x_48) ;  /* 0x00000000000c1947 */ /* 0x010fec0003800000 */
[----:B------:R-:W1:Y:S02]  /*2cc0*/  LDG.E.U8 R89, desc[UR38][R10.64+0x8] ;  /* 0x000008260a597981 */ /* 0x000e64000c1e1100 */
[----:B-1----:R-:W-:-:S05]  /*2cd0*/  PRMT R13, R89, 0x8880, RZ ;  /* 0x00008880590d7816 */ /* 0x002fca00000000ff */
[----:B------:R-:W-:-:S07]  /*2ce0*/  IMAD R20, R13, R82, RZ ;  /* 0x000000520d147224 */ /* 0x000fce00078e02ff */
.L_x_48:
[----:B------:R-:W-:Y:S05]  /*2cf0*/  BSYNC B1 ;  /* 0x0000000000017941 */ /* 0x000fea0003800000 */
.L_x_47:
[----:B-1----:R-:W-:Y:S01]  /*2d00*/  @!P1 IMAD R13, R78, R23, R20 ;  /* 0x000000174e0d9224 */ /* 0x002fe200078e0214 */
[----:B------:R-:W-:Y:S04]  /*2d10*/  BSSY B1, `(.L_x_49) ;  /* 0x0000006000017945 */ /* 0x000fe80003800000 */
[----:B------:R1:W-:Y:S01]  /*2d20*/  @!P1 STG.E.U8 desc[UR38][R6.64+0x8], R13 ;  /* 0x0000080d06009986 */ /* 0x0003e2000c101126 */
[----:B------:R-:W-:Y:S05]  /*2d30*/  @P0 BRA `(.L_x_50) ;  /* 0x00000000000c0947 */ /* 0x000fea0003800000 */
[----:B------:R-:W1:Y:S02]  /*2d40*/  LDG.E.U8 R89, desc[UR38][R10.64+0x9] ;  /* 0x000009260a597981 */ /* 0x000e64000c1e1100 */
[----:B-1----:R-:W-:-:S05]  /*2d50*/  PRMT R13, R89, 0x8880, RZ ;  /* 0x00008880590d7816 */ /* 0x002fca00000000ff */
[----:B------:R-:W-:-:S07]  /*2d60*/  IMAD R20, R13, R82, RZ ;  /* 0x000000520d147224 */ /* 0x000fce00078e02ff */
.L_x_50:
[----:B------:R-:W-:Y:S05]  /*2d70*/  BSYNC B1 ;  /* 0x0000000000017941 */ /* 0x000fea0003800000 */
.L_x_49:
[----:B------:R-:W-:Y:S01]  /*2d80*/  @!P0 IMAD R79, R79, R23, R20 ;  /* 0x000000174f4f8224 */ /* 0x000fe200078e0214 */
[----:B------:R-:W-:Y:S04]  /*2d90*/  BSSY B1, `(.L_x_51) ;  /* 0x0000006000017945 */ /* 0x000fe80003800000 */
[----:B------:R4:W-:Y:S01]  /*2da0*/  @!P0 STG.E.U8 desc[UR38][R6.64+0x9], R79 ;  /* 0x0000094f06008986 */ /* 0x0009e2000c101126 */
[----:B------:R-:W-:Y:S05]  /*2db0*/  @P5 BRA `(.L_x_52) ;  /* 0x00000000000c5947 */ /* 0x000fea0003800000 */
[----:B------:R-:W1:Y:S02]  /*2dc0*/  LDG.E.U8 R89, desc[UR38][R8.64+0x10] ;  /* 0x0000102608597981 */ /* 0x000e64000c1e1100 */
[----:B-1----:R-:W-:-:S05]  /*2dd0*/  PRMT R13, R89, 0x8880, RZ ;  /* 0x00008880590d7816 */ /* 0x002fca00000000ff */
[----:B------:R-:W-:-:S07]  /*2de0*/  IMAD R20, R13, R82, RZ ;  /* 0x000000520d147224 */ /* 0x000fce00078e02ff */
.L_x_52:
[----:B------:R-:W-:Y:S05]  /*2df0*/  BSYNC B1 ;  /* 0x0000000000017941 */ /* 0x000fea0003800000 */
.L_x_51:
[----:B-1----:R-:W-:Y:S01]  /*2e00*/  @!P5 IMAD R13, R64, R23, R20 ;  /* 0x00000017400dd224 */ /* 0x002fe200078e0214 */
[----:B------:R-:W-:Y:S04]  /*2e10*/  BSSY B1, `(.L_x_53) ;  /* 0x0000006000017945 */ /* 0x000fe80003800000 */
[----:B------:R1:W-:Y:S01]  /*2e20*/  @!P5 STG.E.U8 desc[UR38][R4.64+0x10], R13 ;  /* 0x0000100d0400d986 */ /* 0x0003e2000c101126 */
[----:B------:R-:W-:Y:S05]  /*2e30*/  @P4 BRA `(.L_x_54) ;  /* 0x00000000000c4947 */ /* 0x000fea0003800000 */
[----:B------:R-:W1:Y:S02]  /*2e40*/  LDG.E.U8 R89, desc[UR38][R8.64+0x11] ;  /* 0x0000112608597981 */ /* 0x000e64000c1e1100 */
[----:B-1----:R-:W-:-:S05]  /*2e50*/  PRMT R13, R89, 0x8880, RZ ;  /* 0x00008880590d7816 */ /* 0x002fca00000000ff */
[----:B------:R-:W-:-:S07]  /*2e60*/  IMAD R20, R13, R82, RZ ;  /* 0x000000520d147224 */ /* 0x000fce00078e02ff */
.L_x_54:
[----:B------:R-:W-:Y:S05]  /*2e70*/  BSYNC B1 ;  /* 0x0000000000017941 */ /* 0x000fea0003800000 */
.L_x_53:
[----:B------:R-:W-:Y:S01]  /*2e80*/  ISETP.LT.OR P3, PT, R3, 0x9, !P3 ;  /* 0x000000090300780c */ /* 0x000fe20005f61670 */
[----:B------:R-:W-:Y:S01]  /*2e90*/  @!P4 IMAD R65, R65, R23, R20 ;  /* 0x000000174141c224 */ /* 0x000fe200078e0214 */
[C---:B------:R-:W-:Y:S01]  /*2ea0*/  ISETP.GE.AND P1, PT, R12.reuse, 0x19, PT ;  /* 0x000000190c00780c */ /* 0x040fe20003f26270 */
[----:B------:R-:W-:Y:S01]  /*2eb0*/  BSSY B1, `(.L_x_55) ;  /* 0x000000a000017945 */ /* 0x000fe20003800000 */
[----:B------:R-:W-:Y:S02]  /*2ec0*/  ISETP.GE.AND P0, PT, R12, 0x1a, PT ;  /* 0x0000001a0c00780c */ /* 0x000fe40003f06270 */
[----:B------:R0:W-:Y:S01]  /*2ed0*/  @!P4 STG.E.U8 desc[UR38][R4.64+0x11], R65 ;  /* 0x000011410400c986 */ /* 0x0001e2000c101126 */
[C---:B------:R-:W-:Y:S02]  /*2ee0*/  ISETP.LT.OR P2, PT, R3.reuse, 0x9, !P2 ;  /* 0x000000090300780c */ /* 0x040fe40005741670 */
[C---:B------:R-:W-:Y:S02]  /*2ef0*/  ISETP.LT.OR P5, PT, R3.reuse, 0x1, !P1 ;  /* 0x000000010300780c */ /* 0x040fe40004fa1670 */
[----:B------:R-:W-:-:S02]  /*2f00*/  ISETP.LT.OR P4, PT, R3, 0x1, !P0 ;  /* 0x000000010300780c */ /* 0x000fc40004781670 */
[----:B------:R-:W-:Y:S11]  /*2f10*/  @P3 BRA `(.L_x_56) ;  /* 0x00000000000c3947 */ /* 0x000ff60003800000 */
[----:B------:R-:W1:Y:S02]  /*2f20*/  LDG.E.U8 R89, desc[UR38][R10.64+0x10] ;  /* 0x000010260a597981 */ /* 0x000e64000c1e1100 */
[----:B-1----:R-:W-:-:S05]  /*2f30*/  PRMT R13, R89, 0x8880, RZ ;  /* 0x00008880590d7816 */ /* 0x002fca00000000ff */
[----:B------:R-:W-:-:S07]  /*2f40*/  IMAD R20, R13, R82, RZ ;  /* 0x000000520d147224 */ /* 0x000fce00078e02ff */
.L_x_56:
[----:B------:R-:W-:Y:S05]  /*2f50*/  BSYNC B1 ;  /* 0x0000000000017941 */ /* 0x000fea0003800000 */
.L_x_55:
[----:B-1----:R-:W-:Y:S01]  /*2f60*/  @!P3 IMAD R13, R66, R23, R20 ;  /* 0x00000017420db224 */ /* 0x002fe200078e0214 */
[----:B------:R-:W-:Y:S04]  /*2f70*/  BSSY B1, `(.L_x_57) ;  /* 0x0000006000017945 */ /* 0x000fe80003800000 */
[----:B------:R1:W-:Y:S01]  /*2f80*/  @!P3 STG.E.U8 desc[UR38][R6.64+0x10], R13 ;  /* 0x0000100d0600b986 */ /* 0x0003e2000c101126 */
[----:B------:R-:W-:Y:S05]  /*2f90*/  @P2 BRA `(.L_x_58) ;  /* 0x00000000000c2947 */ /* 0x000fea0003800000 */
[----:B------:R-:W1:Y:S02]  /*2fa0*/  LDG.E.U8 R89, desc[UR38][R10.64+0x11] ;  /* 0x000011260a597981 */ /* 0x000e64000c1e1100 */
[----:B-1----:R-:W-:-:S05]  /*2fb0*/  PRMT R13, R89, 0x8880, RZ ;  /* 0x00008880590d7816 */ /* 0x002fca00000000ff */
[----:B------:R-:W-:-:S07]  /*2fc0*/  IMAD R20, R13, R82, RZ ;  /* 0x000000520d147224 */ /* 0x000fce00078e02ff */
.L_x_58:
[----:B------:R-:W-:Y:S05]  /*2fd0*/  BSYNC B1 ;  /* 0x0000000000017941 */ /* 0x000fea0003800000 */
.L_x_57:
[----:B------:R-:W-:Y:S01]  /*2fe0*/  @!P2 IMAD R67, R67, R23, R20 ;  /* 0x000000174343a224 */ /* 0x000fe200078e0214 */
[----:B------:R-:W-:Y:S04]  /*2ff0*/  BSSY B1, `(.L_x_59) ;  /* 0x0000006000017945 */ /* 0x000fe80003800000 */
[----:B------:R0:W-:Y:S01]  /*3000*/  @!P2 STG.E.U8 desc[UR38][R6.64+0x11], R67 ;  /* 0x000011430600a986 */ /* 0x0001e2000c101126 */
[----:B------:R-:W-:Y:S05]  /*3010*/  @P5 BRA `(.L_x_60) ;  /* 0x00000000000c5947 */ /* 0x000fea0003800000 */
[----:B------:R-:W1:Y:S02]  /*3020*/  LDG.E.U8 R89, desc[UR38][R8.64+0x18] ;  /* 0x0000182608597981 */ /* 0x000e64000c1e1100 */
[----:B-1----:R-:W-:-:S05]  /*3030*/  PRMT R13, R89, 0x8880, RZ ;  /* 0x00008880590d7816 */ /* 0x002fca00000000ff */
[----:B------:R-:W-:-:S07]  /*3040*/  IMAD R20, R13, R82, RZ ;  /* 0x000000520d147224 */ /* 0x000fce00078e02ff */
.L_x_60:
[----:B------:R-:W-:Y:S05]  /*3050*/  BSYNC B1 ;  /* 0x0000000000017941 */ /* 0x000fea0003800000 */
.L_x_59:
[----:B-1----:R-:W-:Y:S01]  /*3060*/  @!P5 IMAD R13, R68, R23, R20 ;  /* 0x00000017440dd224 */ /* 0x002fe200078e0214 */
[----:B------:R-:W-:Y:S04]  /*3070*/  BSSY B1, `(.L_x_61) ;  /* 0x0000006000017945 */ /* 0x000fe80003800000 */
[----:B------:R1:W-:Y:S01]  /*3080*/  @!P5 STG.E.U8 desc[UR38][R4.64+0x18], R13 ;  /* 0x0000180d0400d986 */ /* 0x0003e2000c101126 */
[----:B------:R-:W-:Y:S05]  /*3090*/  @P4 BRA `(.L_x_62) ;  /* 0x00000000000c4947 */ /* 0x000fea0003800000 */
[----:B------:R-:W1:Y:S02]  /*30a0*/  LDG.E.U8 R89, desc[UR38][R8.64+0x19] ;  /* 0x0000192608597981 */ /* 0x000e64000c1e1100 */
[----:B-1----:R-:W-:-:S05]  /*30b0*/  PRMT R13, R89, 0x8880, RZ ;  /* 0x00008880590d7816 */ /* 0x002fca00000000ff */
[----:B------:R-:W-:-:S07]  /*30c0*/  IMAD R20, R13, R82, RZ ;  /* 0x000000520d147224 */ /* 0x000fce00078e02ff */
.L_x_62:
[----:B------:R-:W-:Y:S05]  /*30d0*/  BSYNC B1 ;  /* 0x0000000000017941 */ /* 0x000fea0003800000 */
.L_x_61:
        /* <DEDUP_REMOVED lines=13> */
.L_x_64:
[----:B------:R-:W-:Y:S05]  /*31b0*/  BSYNC B1 ;  /* 0x0000000000017941 */ /* 0x000fea0003800000 */
.L_x_63:
[----:B-1----:R-:W-:Y:S01]  /*31c0*/  @!P1 IMAD R13, R70, R23, R20 ;  /* 0x00000017460d9224 */ /* 0x002fe200078e0214 */
[----:B------:R-:W-:Y:S04]  /*31d0*/  BSSY B1, `(.L_x_65) ;  /* 0x0000006000017945 */ /* 0x000fe80003800000 */
[----:B------:R1:W-:Y:S01]  /*31e0*/  @!P1 STG.E.U8 desc[UR38][R6.64+0x18], R13 ;  /* 0x0000180d06009986 */ /* 0x0003e2000c101126 */
[----:B------:R-:W-:Y:S05]  /*31f0*/  @P0 BRA `(.L_x_66) ;  /* 0x00000000000c0947 */ /* 0x000fea0003800000 */
[----:B------:R-:W1:Y:S02]  /*3200*/  LDG.E.U8 R89, desc[UR38][R10.64+0x19] ;  /* 0x000019260a597981 */ /* 0x000e64000c1e1100 */
[----:B-1----:R-:W-:-:S05]  /*3210*/  PRMT R13, R89, 0x8880, RZ ;  /* 0x00008880590d7816 */ /* 0x002fca00000000ff */
[----:B------:R-:W-:-:S07]  /*3220*/  IMAD R20, R13, R82, RZ ;  /* 0x000000520d147224 */ /* 0x000fce00078e02ff */
.L_x_66:
[----:B------:R-:W-:Y:S05]  /*3230*/  BSYNC B1 ;  /* 0x0000000000017941 */ /* 0x000fea0003800000 */
.L_x_65:
[----:B------:R-:W-:Y:S01]  /*3240*/  @!P0 IMAD R71, R71, R23, R20 ;  /* 0x0000001747478224 */ /* 0x000fe200078e0214 */
[----:B------:R-:W-:Y:S04]  /*3250*/  BSSY B1, `(.L_x_67) ;  /* 0x0000006000017945 */ /* 0x000fe80003800000 */
[----:B------:R0:W-:Y:S01]  /*3260*/  @!P0 STG.E.U8 desc[UR38][R6.64+0x19], R71 ;  /* 0x0000194706008986 */ /* 0x0001e2000c101126 */
[----:B------:R-:W-:Y:S05]  /*3270*/  @P5 BRA `(.L_x_68) ;  /* 0x00000000000c5947 */ /* 0x000fea0003800000 */
[----:B------:R-:W1:Y:S02]  /*3280*/  LDG.E.U8 R89, desc[UR38][R8.64+0x20] ;  /* 0x0000202608597981 */ /* 0x000e64000c1e1100 */
[----:B-1----:R-:W-:-:S05]  /*3290*/  PRMT R13, R89, 0x8880, RZ ;  /* 0x00008880590d7816 */ /* 0x002fca00000000ff */
[----:B------:R-:W-:-:S07]  /*32a0*/  IMAD R20, R13, R82, RZ ;  /* 0x000000520d147224 */ /* 0x000fce00078e02ff */
.L_x_68:
[----:B------:R-:W-:Y:S05]  /*32b0*/  BSYNC B1 ;  /* 0x0000000000017941 */ /* 0x000fea0003800000 */
.L_x_67:
[----:B-1----:R-:W-:Y:S01]  /*32c0*/  @!P5 IMAD R13, R56, R23, R20 ;  /* 0x00000017380dd224 */ /* 0x002fe200078e0214 */
[----:B------:R-:W-:Y:S04]  /*32d0*/  BSSY B1, `(.L_x_69) ;  /* 0x0000006000017945 */ /* 0x000fe80003800000 */
[----:B------:R1:W-:Y:S01]  /*32e0*/  @!P5 STG.E.U8 desc[UR38][R4.64+0x20], R13 ;  /* 0x0000200d0400d986 */ /* 0x0003e2000c101126 */
[----:B------:R-:W-:Y:S05]  /*32f0*/  @P4 BRA `(.L_x_70) ;  /* 0x00000000000c4947 */ /* 0x000fea0003800000 */
[----:B------:R-:W1:Y:S02]  /*3300*/  LDG.E.U8 R89, desc[UR38][R8.64+0x21] ;  /* 0x0000212608597981 */ /* 0x000e64000c1e1100 */
[----:B-1----:R-:W-:-:S05]  /*3310*/  PRMT R13, R89, 0x8880, RZ ;  /* 0x00008880590d7816 */ /* 0x002fca00000000ff */
[----:B------:R-:W-:-:S07]  /*3320*/  IMAD R20, R13, R82, RZ ;  /* 0x000000520d147224 */ /* 0x000fce00078e02ff */
.L_x_70:
[----:B------:R-:W-:Y:S05]  /*3330*/  BSYNC B1 ;  /* 0x0000000000017941 */ /* 0x000fea0003800000 */
.L_x_69:
        /* <DEDUP_REMOVED lines=13> */
.L_x_72:
[----:B------:R-:W-:Y:S05]  /*3410*/  BSYNC B1 ;  /* 0x0000000000017941 */ /* 0x000fea0003800000 */
.L_x_71:
[----:B-1----:R-:W-:Y:S01]  /*3420*/  @!P3 IMAD R13, R58, R23, R20 ;  /* 0x000000173a0db224 */ /* 0x002fe200078e0214 */
[----:B------:R-:W-:Y:S04]  /*3430*/  BSSY B1, `(.L_x_73) ;  /* 0x0000006000017945 */ /* 0x000fe80003800000 */
[----:B------:R1:W-:Y:S01]  /*3440*/  @!P3 STG.E.U8 desc[UR38][R6.64+0x20], R13 ;  /* 0x0000200d0600b986 */ /* 0x0003e2000c101126 */
[----:B------:R-:W-:Y:S05]  /*3450*/  @P2 BRA `(.L_x_74) ;  /* 0x00000000000c2947 */ /* 0x000fea0003800000 */
[----:B------:R-:W1:Y:S02]  /*3460*/  LDG.E.U8 R89, desc[UR38][R10.64+0x21] ;  /* 0x000021260a597981 */ /* 0x000e64000c1e1100 */
[----:B-1----:R-:W-:-:S05]  /*3470*/  PRMT R13, R89, 0x8880, RZ ;  /* 0x00008880590d7816 */ /* 0x002fca00000000ff */
[----:B------:R-:W-:-:S07]  /*3480*/  IMAD R20, R13, R82, RZ ;  /* 0x000000520d147224 */ /* 0x000fce00078e02ff */
.L_x_74:
[----:B------:R-:W-:Y:S05]  /*3490*/  BSYNC B1 ;  /* 0x0000000000017941 */ /* 0x000fea0003800000 */
.L_x_73:
[----:B------:R-:W-:Y:S01]  /*34a0*/  @!P2 IMAD R59, R59, R23, R20 ;  /* 0x000000173b3ba224 */ /* 0x000fe200078e0214 */
[----:B------:R-:W-:Y:S04]  /*34b0*/  BSSY B1, `(.L_x_75) ;  /* 0x0000006000017945 */ /* 0x000fe80003800000 */
[----:B------:R0:W-:Y:S01]  /*34c0*/  @!P2 STG.E.U8 desc[UR38][R6.64+0x21], R59 ;  /* 0x0000213b0600a986 */ /* 0x0001e2000c101126 */
[----:B------:R-:W-:Y:S05]  /*34d0*/  @P5 BRA `(.L_x_76) ;  /* 0x00000000000c5947 */ /* 0x000fea0003800000 */
[----:B------:R-:W1:Y:S02]  /*34e0*/  LDG.E.U8 R89, desc[UR38][R8.64+0x28] ;  /* 0x0000282608597981 */ /* 0x000e64000c1e1100 */
[----:B-1----:R-:W-:-:S05]  /*34f0*/  PRMT R13, R89, 0x8880, RZ ;  /* 0x00008880590d7816 */ /* 0x002fca00000000ff */
[----:B------:R-:W-:-:S07]  /*3500*/  IMAD R20, R13, R82, RZ ;  /* 0x000000520d147224 */ /* 0x000fce00078e02ff */
.L_x_76:
[----:B------:R-:W-:Y:S05]  /*3510*/  BSYNC B1 ;  /* 0x0000000000017941 */ /* 0x000fea0003800000 */
.L_x_75:
[----:B-1----:R-:W-:Y:S01]  /*3520*/  @!P5 IMAD R13, R60, R23, R20 ;  /* 0x000000173c0dd224 */ /* 0x002fe200078e0214 */
[----:B------:R-:W-:Y:S04]  /*3530*/  BSSY B1, `(.L_x_77) ;  /* 0x0000006000017945 */ /* 0x000fe80003800000 */
[----:B------:R1:W-:Y:S01]  /*3540*/  @!P5 STG.E.U8 desc[UR38][R4.64+0x28], R13 ;  /* 0x0000280d0400d986 */ /* 0x0003e2000c101126 */
[----:B------:R-:W-:Y:S05]  /*3550*/  @P4 BRA `(.L_x_78) ;  /* 0x00000000000c4947 */ /* 0x000fea0003800000 */
[----:B------:R-:W1:Y:S02]  /*3560*/  LDG.E.U8 R89, desc[UR38][R8.64+0x29] ;  /* 0x0000292608597981 */ /* 0x000e64000c1e1100 */
[----:B-1----:R-:W-:-:S05]  /*3570*/  PRMT R13, R89, 0x8880, RZ ;  /* 0x00008880590d7816 */ /* 0x002fca00000000ff */
[----:B------:R-:W-:-:S07]  /*3580*/  IMAD R20, R13, R82, RZ ;  /* 0x000000520d147224 */ /* 0x000fce00078e02ff */
.L_x_78:
[----:B------:R-:W-:Y:S05]  /*3590*/  BSYNC B1 ;  /* 0x0000000000017941 */ /* 0x000fea0003800000 */
.L_x_77:
        /* <DEDUP_REMOVED lines=13> */
.L_x_80:
[----:B------:R-:W-:Y:S05]  /*3670*/  BSYNC B1 ;  /* 0x0000000000017941 */ /* 0x000fea0003800000 */
.L_x_79:
[----:B-1----:R-:W-:Y:S01]  /*3680*/  @!P1 IMAD R13, R62, R23, R20 ;  /* 0x000000173e0d9224 */ /* 0x002fe200078e0214 */
[----:B------:R-:W-:Y:S04]  /*3690*/  BSSY B1, `(.L_x_81) ;  /* 0x0000006000017945 */ /* 0x000fe80003800000 */
[----:B------:R1:W-:Y:S01]  /*36a0*/  @!P1 STG.E.U8 desc[UR38][R6.64+0x28], R13 ;  /* 0x0000280d06009986 */ /* 0x0003e2000c101126 */
[----:B------:R-:W-:Y:S05]  /*36b0*/  @P0 BRA `(.L_x_82) ;  /* 0x00000000000c0947 */ /* 0x000fea0003800000 */
[----:B------:R-:W1:Y:S02]  /*36c0*/  LDG.E.U8 R89, desc[UR38][R10.64+0x29] ;  /* 0x000029260a597981 */ /* 0x000e64000c1e1100 */
[----:B-1----:R-:W-:-:S05]  /*36d0*/  PRMT R13, R89, 0x8880, RZ ;  /* 0x00008880590d7816 */ /* 0x002fca00000000ff */
[----:B------:R-:W-:-:S07]  /*36e0*/  IMAD R20, R13, R82, RZ ;  /* 0x000000520d147224 */ /* 0x000fce00078e02ff */
.L_x_82:
[----:B------:R-:W-:Y:S05]  /*36f0*/  BSYNC B1 ;  /* 0x0000000000017941 */ /* 0x000fea0003800000 */
.L_x_81:
[----:B------:R-:W-:Y:S01]  /*3700*/  @!P0 IMAD R63, R63, R23, R20 ;  /* 0x000000173f3f8224 */ /* 0x000fe200078e0214 */
[----:B------:R-:W-:Y:S04]  /*3710*/  BSSY B1, `(.L_x_83) ;  /* 0x0000006000017945 */ /* 0x000fe80003800000 */
[----:B------:R0:W-:Y:S01]  /*3720*/  @!P0 STG.E.U8 desc[UR38][R6.64+0x29], R63 ;  /* 0x0000293f06008986 */ /* 0x0001e2000c101126 */
[----:B------:R-:W-:Y:S05]  /*3730*/  @P5 BRA `(.L_x_84) ;  /* 0x00000000000c5947 */ /* 0x000fea0003800000 */
[----:B------:R-:W1:Y:S02]  /*3740*/  LDG.E.U8 R89, desc[UR38][R8.64+0x30] ;  /* 0x0000302608597981 */ /* 0x000e64000c1e1100 */
[----:B-1----:R-:W-:-:S05]  /*3750*/  PRMT R13, R89, 0x8880, RZ ;  /* 0x00008880590d7816 */ /* 0x002fca00000000ff */
[----:B------:R-:W-:-:S07]  /*3760*/  IMAD R20, R13, R82, RZ ;  /* 0x000000520d147224 */ /* 0x000fce00078e02ff */
.L_x_84:
[----:B------:R-:W-:Y:S05]  /*3770*/  BSYNC B1 ;  /* 0x0000000000017941 */ /* 0x000fea0003800000 */
.L_x_83:
[----:B-1----:R-:W-:Y:S01]  /*3780*/  @!P5 IMAD R13, R48, R23, R20 ;  /* 0x00000017300dd224 */ /* 0x002fe200078e0214 */
[----:B------:R-:W-:Y:S04]  /*3790*/  BSSY B1, `(.L_x_85) ;  /* 0x0000006000017945 */ /* 0x000fe80003800000 */
[----:B------:R1:W-:Y:S01]  /*37a0*/  @!P5 STG.E.U8 desc[UR38][R4.64+0x30], R13 ;  /* 0x0000300d0400d986 */ /* 0x0003e2000c101126 */
[----:B------:R-:W-:Y:S05]  /*37b0*/  @P4 BRA `(.L_x_86) ;  /* 0x00000000000c4947 */ /* 0x000fea0003800000 */
[----:B------:R-:W1:Y:S02]  /*37c0*/  LDG.E.U8 R89, desc[UR38][R8.64+0x31] ;  /* 0x0000312608597981 */ /* 0x000e64000c1e1100 */
[----:B-1----:R-:W-:-:S05]  /*37d0*/  PRMT R13, R89, 0x8880, RZ ;  /* 0x00008880590d7816 */ /* 0x002fca00000000ff */
[----:B------:R-:W-:-:S07]  /*37e0*/  IMAD R20, R13, R82, RZ ;  /* 0x000000520d147224 */ /* 0x000fce00078e02ff */
.L_x_86:
[----:B------:R-:W-:Y:S05]  /*37f0*/  BSYNC B1 ;  /* 0x0000000000017941 */ /* 0x000fea0003800000 */
.L_x_85:
        /* <DEDUP_REMOVED lines=13> */
.L_x_88:
[----:B------:R-:W-:Y:S05]  /*38d0*/  BSYNC B1 ;  /* 0x0000000000017941 */ /* 0x000fea0003800000 */
.L_x_87:
[----:B-1----:R-:W-:Y:S01]  /*38e0*/  @!P3 IMAD R13, R50, R23, R20 ;  /* 0x00000017320db224 */ /* 0x002fe200078e0214 */
[----:B------:R-:W-:Y:S04]  /*38f0*/  BSSY B1, `(.L_x_89) ;  /* 0x0000006000017945 */ /* 0x000fe80003800000 */
[----:B------:R1:W-:Y:S01]  /*3900*/  @!P3 STG.E.U8 desc[UR38][R6.64+0x30], R13 ;  /* 0x0000300d0600b986 */ /* 0x0003e2000c101126 */
[----:B------:R-:W-:Y:S05]  /*3910*/  @P2 BRA `(.L_x_90) ;  /* 0x00000000000c2947 */ /* 0x000fea0003800000 */
[----:B------:R-:W1:Y:S02]  /*3920*/  LDG.E.U8 R89, desc[UR38][R10.64+0x31] ;  /* 0x000031260a597981 */ /* 0x000e64000c1e1100 */
[----:B-1----:R-:W-:-:S05]  /*3930*/  PRMT R13, R89, 0x8880, RZ ;  /* 0x00008880590d7816 */ /* 0x002fca00000000ff */
[----:B------:R-:W-:-:S07]  /*3940*/  IMAD R20, R13, R82, RZ ;  /* 0x000000520d147224 */ /* 0x000fce00078e02ff */
.L_x_90:
[----:B------:R-:W-:Y:S05]  /*3950*/  BSYNC B1 ;  /* 0x0000000000017941 */ /* 0x000fea0003800000 */
.L_x_89:
[----:B------:R-:W-:Y:S01]  /*3960*/  @!P2 IMAD R51, R51, R23, R20 ;  /* 0x000000173333a224 */ /* 0x000fe200078e0214 */
[----:B------:R-:W-:Y:S04]  /*3970*/  BSSY B1, `(.L_x_91) ;  /* 0x0000006000017945 */ /* 0x000fe80003800000 */
[----:B------:R0:W-:Y:S01]  /*3980*/  @!P2 STG.E.U8 desc[UR38][R6.64+0x31], R51 ;  /* 0x000031330600a986 */ /* 0x0001e2000c101126 */
[----:B------:R-:W-:Y:S05]  /*3990*/  @P5 BRA `(.L_x_92) ;  /* 0x00000000000c5947 */ /* 0x000fea0003800000 */
[----:B------:R-:W1:Y:S02]  /*39a0*/  LDG.E.U8 R89, desc[UR38][R8.64+0x38] ;  /* 0x0000382608597981 */ /* 0x000e64000c1e1100 */
[----:B-1----:R-:W-:-:S05]  /*39b0*/  PRMT R13, R89, 0x8880, RZ ;  /* 0x00008880590d7816 */ /* 0x002fca00000000ff */
[----:B------:R-:W-:-:S07]  /*39c0*/  IMAD R20, R13, R82, RZ ;  /* 0x000000520d147224 */ /* 0x000fce00078e02ff */
.L_x_92:
[----:B------:R-:W-:Y:S05]  /*39d0*/  BSYNC B1 ;  /* 0x0000000000017941 */ /* 0x000fea0003800000 */
.L_x_91:
[----:B-1----:R-:W-:Y:S01]  /*39e0*/  @!P5 IMAD R13, R52, R23, R20 ;  /* 0x00000017340dd224 */ /* 0x002fe200078e0214 */
[----:B------:R-:W-:Y:S04]  /*39f0*/  BSSY B1, `(.L_x_93) ;  /* 0x0000006000017945 */ /* 0x000fe80003800000 */
[----:B------:R1:W-:Y:S01]  /*3a00*/  @!P5 STG.E.U8 desc[UR38][R4.64+0x38], R13 ;  /* 0x0000380d0400d986 */ /* 0x0003e2000c101126 */
[----:B------:R-:W-:Y:S05]  /*3a10*/  @P4 BRA `(.L_x_94) ;  /* 0x00000000000c4947 */ /* 0x000fea0003800000 */
[----:B------:R-:W1:Y:S02]  /*3a20*/  LDG.E.U8 R89, desc[UR38][R8.64+0x39] ;  /* 0x0000392608597981 */ /* 0x000e64000c1e1100 */
[----:B-1----:R-:W-:-:S05]  /*3a30*/  PRMT R13, R89, 0x8880, RZ ;  /* 0x00008880590d7816 */ /* 0x002fca00000000ff */
[----:B------:R-:W-:-:S07]  /*3a40*/  IMAD R20, R13, R82, RZ ;  /* 0x000000520d147224 */ /* 0x000fce00078e02ff */
.L_x_94:
[----:B------:R-:W-:Y:S05]  /*3a50*/  BSYNC B1 ;  /* 0x0000000000017941 */ /* 0x000fea0003800000 */
.L_x_93:
        /* <DEDUP_REMOVED lines=13> */
.L_x_96:
[----:B------:R-:W-:Y:S05]  /*3b30*/  BSYNC B1 ;  /* 0x0000000000017941 */ /* 0x000fea0003800000 */
.L_x_95:
[----:B-1----:R-:W-:Y:S01]  /*3b40*/  @!P1 IMAD R13, R54, R23, R20 ;  /* 0x00000017360d9224 */ /* 0x002fe200078e0214 */
[----:B------:R-:W-:Y:S04]  /*3b50*/  BSSY B1, `(.L_x_97) ;  /* 0x0000006000017945 */ /* 0x000fe80003800000 */
[----:B------:R1:W-:Y:S01]  /*3b60*/  @!P1 STG.E.U8 desc[UR38][R6.64+0x38], R13 ;  /* 0x0000380d06009986 */ /* 0x0003e2000c101126 */
[----:B------:R-:W-:Y:S05]  /*3b70*/  @P0 BRA `(.L_x_98) ;  /* 0x00000000000c0947 */ /* 0x000fea0003800000 */
[----:B------:R-:W1:Y:S02]  /*3b80*/  LDG.E.U8 R89, desc[UR38][R10.64+0x39] ;  /* 0x000039260a597981 */ /* 0x000e64000c1e1100 */
[----:B-1----:R-:W-:-:S05]  /*3b90*/  PRMT R13, R89, 0x8880, RZ ;  /* 0x00008880590d7816 */ /* 0x002fca00000000ff */
[----:B------:R-:W-:-:S07]  /*3ba0*/  IMAD R20, R13, R82, RZ ;  /* 0x000000520d147224 */ /* 0x000fce00078e02ff */
.L_x_98:
[----:B------:R-:W-:Y:S05]  /*3bb0*/  BSYNC B1 ;  /* 0x0000000000017941 */ /* 0x000fea0003800000 */
.L_x_97:
[----:B------:R-:W-:Y:S01]  /*3bc0*/  @!P0 IMAD R55, R55, R23, R20 ;  /* 0x0000001737378224 */ /* 0x000fe200078e0214 */
[----:B------:R-:W-:Y:S04]  /*3bd0*/  BSSY B1, `(.L_x_99) ;  /* 0x0000006000017945 */ /* 0x000fe80003800000 */
[----:B------:R0:W-:Y:S01]  /*3be0*/  @!P0 STG.E.U8 desc[UR38][R6.64+0x39], R55 ;  /* 0x0000393706008986 */ /* 0x0001e2000c101126 */
[----:B------:R-:W-:Y:S05]  /*3bf0*/  @P5 BRA `(.L_x_100) ;  /* 0x00000000000c5947 */ /* 0x000fea0003800000 */
[----:B------:R-:W1:Y:S02]  /*3c00*/  LDG.E.U8 R89, desc[UR38][R8.64+0x40] ;  /* 0x0000402608597981 */ /* 0x000e64000c1e1100 */
[----:B-1----:R-:W-:-:S05]  /*3c10*/  PRMT R13, R89, 0x8880, RZ ;  /* 0x00008880590d7816 */ /* 0x002fca00000000ff */
[----:B------:R-:W-:-:S07]  /*3c20*/  IMAD R20, R13, R82, RZ ;  /* 0x000000520d147224 */ /* 0x000fce00078e02ff */
.L_x_100:
[----:B------:R-:W-:Y:S05]  /*3c30*/  BSYNC B1 ;  /* 0x0000000000017941 */ /* 0x000fea0003800000 */
.L_x_99:
[----:B-1----:R-:W-:Y:S01]  /*3c40*/  @!P5 IMAD R13, R40, R23, R20 ;  /* 0x00000017280dd224 */ /* 0x002fe200078e0214 */
[----:B------:R-:W-:Y:S04]  /*3c50*/  BSSY B1, `(.L_x_101) ;  /* 0x0000006000017945 */ /* 0x000fe80003800000 */
[----:B------:R1:W-:Y:S01]  /*3c60*/  @!P5 STG.E.U8 desc[UR38][R4.64+0x40], R13 ;  /* 0x0000400d0400d986 */ /* 0x0003e2000c101126 */
[----:B------:R-:W-:Y:S05]  /*3c70*/  @P4 BRA `(.L_x_102) ;  /* 0x00000000000c4947 */ /* 0x000fea0003800000 */
[----:B------:R-:W1:Y:S02]  /*3c80*/  LDG.E.U8 R89, desc[UR38][R8.64+0x41] ;  /* 0x0000412608597981 */ /* 0x000e64000c1e1100 */
[----:B-1----:R-:W-:-:S05]  /*3c90*/  PRMT R13, R89, 0x8880, RZ ;  /* 0x00008880590d7816 */ /* 0x002fca00000000ff */
[----:B------:R-:W-:-:S07]  /*3ca0*/  IMAD R20, R13, R82, RZ ;  /* 0x000000520d147224 */ /* 0x000fce00078e02ff */
.L_x_102:
[----:B------:R-:W-:Y:S05]  /*3cb0*/  BSYNC B1 ;  /* 0x0000000000017941 */ /* 0x000fea0003800000 */
.L_x_101:
        /* <DEDUP_REMOVED lines=13> */
.L_x_104:
[----:B------:R-:W-:Y:S05]  /*3d90*/  BSYNC B1 ;  /* 0x0000000000017941 */ /* 0x000fea0003800000 */
.L_x_103:
[----:B-1----:R-:W-:Y:S01]  /*3da0*/  @!P3 IMAD R13, R42, R23, R20 ;  /* 0x000000172a0db224 */ /* 0x002fe200078e0214 */
[----:B------:R-:W-:Y:S04]  /*3db0*/  BSSY B1, `(.L_x_105) ;  /* 0x0000006000017945 */ /* 0x000fe80003800000 */
[----:B------:R1:W-:Y:S01]  /*3dc0*/  @!P3 STG.E.U8 desc[UR38][R6.64+0x40], R13 ;  /* 0x0000400d0600b986 */ /* 0x0003e2000c101126 */
[----:B------:R-:W-:Y:S05]  /*3dd0*/  @P2 BRA `(.L_x_106) ;  /* 0x00000000000c2947 */ /* 0x000fea0003800000 */
[----:B------:R-:W1:Y:S02]  /*3de0*/  LDG.E.U8 R89, desc[UR38][R10.64+0x41] ;  /* 0x000041260a597981 */ /* 0x000e64000c1e1100 */
[----:B-1----:R-:W-:-:S05]  /*3df0*/  PRMT R13, R89, 0x8880, RZ ;  /* 0x00008880590d7816 */ /* 0x002fca00000000ff */
[----:B------:R-:W-:-:S07]  /*3e00*/  IMAD R20, R13, R82, RZ ;  /* 0x000000520d147224 */ /* 0x000fce00078e02ff */
.L_x_106:
[----:B------:R-:W-:Y:S05]  /*3e10*/  BSYNC B1 ;  /* 0x0000000000017941 */ /* 0x000fea0003800000 */
.L_x_105:
[----:B------:R-:W-:Y:S01]  /*3e20*/  @!P2 IMAD R43, R43, R23, R20 ;  /* 0x000000172b2ba224 */ /* 0x000fe200078e0214 */
[----:B------:R-:W-:Y:S04]  /*3e30*/  BSSY B1, `(.L_x_107) ;  /* 0x0000006000017945 */ /* 0x000fe80003800000 */
[----:B------:R0:W-:Y:S01]  /*3e40*/  @!P2 STG.E.U8 desc[UR38][R6.64+0x41], R43 ;  /* 0x0000412b0600a986 */ /* 0x0001e2000c101126 */
[----:B------:R-:W-:Y:S05]  /*3e50*/  @P5 BRA `(.L_x_108) ;  /* 0x00000000000c5947 */ /* 0x000fea0003800000 */
[----:B------:R-:W1:Y:S02]  /*3e60*/  LDG.E.U8 R89, desc[UR38][R8.64+0x48] ;  /* 0x0000482608597981 */ /* 0x000e64000c1e1100 */
[----:B-1----:R-:W-:-:S05]  /*3e70*/  PRMT R13, R89, 0x8880, RZ ;  /* 0x00008880590d7816 */ /* 0x002fca00000000ff */
[----:B------:R-:W-:-:S07]  /*3e80*/  IMAD R20, R13, R82, RZ ;  /* 0x000000520d147224 */ /* 0x000fce00078e02ff */
.L_x_108:
[----:B------:R-:W-:Y:S05]  /*3e90*/  BSYNC B1 ;  /* 0x0000000000017941 */ /* 0x000fea0003800000 */
.L_x_107:
[----:B-1----:R-:W-:Y:S01]  /*3ea0*/  @!P5 IMAD R13, R44, R23, R20 ;  /* 0x000000172c0dd224 */ /* 0x002fe200078e0214 */
[----:B------:R-:W-:Y:S04]  /*3eb0*/  BSSY B1, `(.L_x_109) ;  /* 0x0000006000017945 */ /* 0x000fe80003800000 */
[----:B------:R1:W-:Y:S01]  /*3ec0*/  @!P5 STG.E.U8 desc[UR38][R4.64+0x48], R13 ;  /* 0x0000480d0400d986 */ /* 0x0003e2000c101126 */
[----:B------:R-:W-:Y:S05]  /*3ed0*/  @P4 BRA `(.L_x_110) ;  /* 0x00000000000c4947 */ /* 0x000fea0003800000 */
[----:B------:R-:W1:Y:S02]  /*3ee0*/  LDG.E.U8 R89, desc[UR38][R8.64+0x49] ;  /* 0x0000492608597981 */ /* 0x000e64000c1e1100 */
[----:B-1----:R-:W-:-:S05]  /*3ef0*/  PRMT R13, R89, 0x8880, RZ ;  /* 0x00008880590d7816 */ /* 0x002fca00000000ff */
[----:B------:R-:W-:-:S07]  /*3f00*/  IMAD R20, R13, R82, RZ ;  /* 0x000000520d147224 */ /* 0x000fce00078e02ff */
.L_x_110:
[----:B------:R-:W-:Y:S05]  /*3f10*/  BSYNC B1 ;  /* 0x0000000000017941 */ /* 0x000fea0003800000 */
.L_x_109:
        /* <DEDUP_REMOVED lines=13> */
.L_x_112:
[----:B------:R-:W-:Y:S05]  /*3ff0*/  BSYNC B1 ;  /* 0x0000000000017941 */ /* 0x000fea0003800000 */
.L_x_111:
[----:B-1----:R-:W-:Y:S01]  /*4000*/  @!P1 IMAD R13, R46, R23, R20 ;  /* 0x000000172e0d9224 */ /* 0x002fe200078e0214 */
[----:B------:R-:W-:Y:S04]  /*4010*/  BSSY B1, `(.L_x_113) ;  /* 0x0000006000017945 */ /* 0x000fe80003800000 */
[----:B------:R1:W-:Y:S01]  /*4020*/  @!P1 STG.E.U8 desc[UR38][R6.64+0x48], R13 ;  /* 0x0000480d06009986 */ /* 0x0003e2000c101126 */
[----:B------:R-:W-:Y:S05]  /*4030*/  @P4 BRA `(.L_x_114) ;  /* 0x00000000000c4947 */ /* 0x000fea0003800000 */
[----:B------:R-:W1:Y:S02]  /*4040*/  LDG.E.U8 R89, desc[UR38][R10.64+0x49] ;  /* 0x000049260a597981 */ /* 0x000e64000c1e1100 */
[----:B-1----:R-:W-:-:S05]  /*4050*/  PRMT R13, R89, 0x8880, RZ ;  /* 0x00008880590d7816 */ /* 0x002fca00000000ff */
[----:B------:R-:W-:-:S07]  /*4060*/  IMAD R20, R13, R82, RZ ;  /* 0x000000520d147224 */ /* 0x000fce00078e02ff */
.L_x_114:
[----:B------:R-:W-:Y:S05]  /*4070*/  BSYNC B1 ;  /* 0x0000000000017941 */ /* 0x000fea0003800000 */
.L_x_113:
[----:B------:R-:W-:Y:S01]  /*4080*/  @!P4 IMAD R47, R47, R23, R20 ;  /* 0x000000172f2fc224 */ /* 0x000fe200078e0214 */
[----:B------:R-:W-:Y:S04]  /*4090*/  BSSY B1, `(.L_x_115) ;  /* 0x0000006000017945 */ /* 0x000fe80003800000 */
[----:B------:R0:W-:Y:S01]  /*40a0*/  @!P4 STG.E.U8 desc[UR38][R6.64+0x49], R47 ;  /* 0x0000492f0600c986 */ /* 0x0001e2000c101126 */
[----:B------:R-:W-:Y:S05]  /*40b0*/  @P5 BRA `(.L_x_116) ;  /* 0x00000000000c5947 */ /* 0x000fea0003800000 */
[----:B------:R-:W1:Y:S02]  /*40c0*/  LDG.E.U8 R89, desc[UR38][R8.64+0x50] ;  /* 0x0000502608597981 */ /* 0x000e64000c1e1100 */
[----:B-1----:R-:W-:-:S05]  /*40d0*/  PRMT R13, R89, 0x8880, RZ ;  /* 0x00008880590d7816 */ /* 0x002fca00000000ff */
[----:B------:R-:W-:-:S07]  /*40e0*/  IMAD R20, R13, R82, RZ ;  /* 0x000000520d147224 */ /* 0x000fce00078e02ff */
.L_x_116:
[----:B------:R-:W-:Y:S05]  /*40f0*/  BSYNC B1 ;  /* 0x0000000000017941 */ /* 0x000fea0003800000 */
.L_x_115:
[----:B-1----:R-:W-:Y:S01]  /*4100*/  @!P5 IMAD R13, R32, R23, R20 ;  /* 0x00000017200dd224 */ /* 0x002fe200078e0214 */
[----:B------:R-:W-:Y:S04]  /*4110*/  BSSY B1, `(.L_x_117) ;  /* 0x0000006000017945 */ /* 0x000fe80003800000 */
[----:B------:R1:W-:Y:S01]  /*4120*/  @!P5 STG.E.U8 desc[UR38][R4.64+0x50], R13 ;  /* 0x0000500d0400d986 */ /* 0x0003e2000c101126 */
[----:B------:R-:W-:Y:S05]  /*4130*/  @P0 BRA `(.L_x_118) ;  /* 0x00000000000c0947 */ /* 0x000fea0003800000 */
[----:B------:R-:W1:Y:S02]  /*4140*/  LDG.E.U8 R89, desc[UR38][R8.64+0x51] ;  /* 0x0000512608597981 */ /* 0x000e64000c1e1100 */
[----:B-1----:R-:W-:-:S05]  /*4150*/  PRMT R13, R89, 0x8880, RZ ;  /* 0x00008880590d7816 */ /* 0x002fca00000000ff */
[----:B------:R-:W-:-:S07]  /*4160*/  IMAD R20, R13, R82, RZ ;  /* 0x000000520d147224 */ /* 0x000fce00078e02ff */
.L_x_118:
[----:B------:R-:W-:Y:S05]  /*4170*/  BSYNC B1 ;  /* 0x0000000000017941 */ /* 0x000fea0003800000 */
.L_x_117:
        /* <DEDUP_REMOVED lines=13> */
.L_x_120:
[----:B------:R-:W-:Y:S05]  /*4250*/  BSYNC B1 ;  /* 0x0000000000017941 */ /* 0x000fea0003800000 */
.L_x_119:
[----:B-1----:R-:W-:Y:S01]  /*4260*/  @!P3 IMAD R13, R34, R23, R20 ;  /* 0x00000017220db224 */ /* 0x002fe200078e0214 */
[----:B------:R-:W-:Y:S04]  /*4270*/  BSSY B1, `(.L_x_121) ;  /* 0x0000006000017945 */ /* 0x000fe80003800000 */
[----:B------:R1:W-:Y:S01]  /*4280*/  @!P3 STG.E.U8 desc[UR38][R6.64+0x50], R13 ;  /* 0x0000500d0600b986 */ /* 0x0003e2000c101126 */
[----:B------:R-:W-:Y:S05]  /*4290*/  @P2 BRA `(.L_x_122) ;  /* 0x00000000000c2947 */ /* 0x000fea0003800000 */
[----:B------:R-:W1:Y:S02]  /*42a0*/  LDG.E.U8 R89, desc[UR38][R10.64+0x51] ;  /* 0x000051260a597981 */ /* 0x000e64000c1e1100 */
[----:B-1----:R-:W-:-:S05]  /*42b0*/  PRMT R13, R89, 0x8880, RZ ;  /* 0x00008880590d7816 */ /* 0x002fca00000000ff */
[----:B------:R-:W-:-:S07]  /*42c0*/  IMAD R20, R13, R82, RZ ;  /* 0x000000520d147224 */ /* 0x000fce00078e02ff */
.L_x_122:
[----:B------:R-:W-:Y:S05]  /*42d0*/  BSYNC B1 ;  /* 0x0000000000017941 */ /* 0x000fea0003800000 */
.L_x_121:
[----:B------:R-:W-:Y:S01]  /*42e0*/  @!P2 IMAD R35, R35, R23, R20 ;  /* 0x000000172323a224 */ /* 0x000fe200078e0214 */
[----:B------:R-:W-:Y:S04]  /*42f0*/  BSSY B1, `(.L_x_123) ;  /* 0x0000006000017945 */ /* 0x000fe80003800000 */
[----:B------:R0:W-:Y:S01]  /*4300*/  @!P2 STG.E.U8 desc[UR38][R6.64+0x51], R35 ;  /* 0x000051230600a986 */ /* 0x0001e2000c101126 */
[----:B------:R-:W-:Y:S05]  /*4310*/  @P0 BRA `(.L_x_124) ;  /* 0x00000000000c0947 */ /* 0x000fea0003800000 */
[----:B------:R-:W1:Y:S02]  /*4320*/  LDG.E.U8 R89, desc[UR38][R8.64+0x58] ;  /* 0x0000582608597981 */ /* 0x000e64000c1e1100 */
[----:B-1----:R-:W-:-:S05]  /*4330*/  PRMT R13, R89, 0x8880, RZ ;  /* 0x00008880590d7816 */ /* 0x002fca00000000ff */
[----:B------:R-:W-:-:S07]  /*4340*/  IMAD R20, R13, R82, RZ ;  /* 0x000000520d147224 */ /* 0x000fce00078e02ff */
.L_x_124:
[----:B------:R-:W-:Y:S05]  /*4350*/  BSYNC B1 ;  /* 0x0000000000017941 */ /* 0x000fea0003800000 */
.L_x_123:
[----:B-1----:R-:W-:Y:S01]  /*4360*/  @!P0 IMAD R13, R36, R23, R20 ;  /* 0x00000017240d8224 */ /* 0x002fe200078e0214 */
[----:B------:R-:W-:Y:S04]  /*4370*/  BSSY B1, `(.L_x_125) ;  /* 0x0000006000017945 */ /* 0x000fe80003800000 */
[----:B------:R1:W-:Y:S01]  /*4380*/  @!P0 STG.E.U8 desc[UR38][R4.64+0x58], R13 ;  /* 0x0000580d04008986 */ /* 0x0003e2000c101126 */
[----:B------:R-:W-:Y:S05]  /*4390*/  @P5 BRA `(.L_x_126) ;  /* 0x00000000000c5947 */ /* 0x000fea0003800000 */
[----:B------:R-:W1:Y:S02]  /*43a0*/  LDG.E.U8 R89, desc[UR38][R8.64+0x59] ;  /* 0x0000592608597981 */ /* 0x000e64000c1e1100 */
[----:B-1----:R-:W-:-:S05]  /*43b0*/  PRMT R13, R89, 0x8880, RZ ;  /* 0x00008880590d7816 */ /* 0x002fca00000000ff */
[----:B------:R-:W-:-:S07]  /*43c0*/  IMAD R20, R13, R82, RZ ;  /* 0x000000520d147224 */ /* 0x000fce00078e02ff */
.L_x_126:
[----:B------:R-:W-:Y:S05]  /*43d0*/  BSYNC B1 ;  /* 0x0000000000017941 */ /* 0x000fea0003800000 */
.L_x_125:
        /* <DEDUP_REMOVED lines=13> */
.L_x_128:
[----:B------:R-:W-:Y:S05]  /*44b0*/  BSYNC B1 ;  /* 0x0000000000017941 */ /* 0x000fea0003800000 */
.L_x_127:
[----:B-1----:R-:W-:Y:S01]  /*44c0*/  @!P4 IMAD R13, R38, R23, R20 ;  /* 0x00000017260dc224 */ /* 0x002fe200078e0214 */
[----:B------:R-:W-:Y:S04]  /*44d0*/  BSSY B1, `(.L_x_129) ;  /* 0x0000006000017945 */ /* 0x000fe80003800000 */
[----:B------:R1:W-:Y:S01]  /*44e0*/  @!P4 STG.E.U8 desc[UR38][R6.64+0x58], R13 ;  /* 0x0000580d0600c986 */ /* 0x0003e2000c101126 */
[----:B------:R-:W-:Y:S05]  /*44f0*/  @P1 BRA `(.L_x_130) ;  /* 0x00000000000c1947 */ /* 0x000fea0003800000 */
[----:B------:R-:W1:Y:S02]  /*4500*/  LDG.E.U8 R89, desc[UR38][R10.64+0x59] ;  /* 0x000059260a597981 */ /* 0x000e64000c1e1100 */
[----:B-1----:R-:W-:-:S05]  /*4510*/  PRMT R13, R89, 0x8880, RZ ;  /* 0x00008880590d7816 */ /* 0x002fca00000000ff */
[----:B------:R-:W-:-:S07]  /*4520*/  IMAD R20, R13, R82, RZ ;  /* 0x000000520d147224 */ /* 0x000fce00078e02ff */
.L_x_130:
[----:B------:R-:W-:Y:S05]  /*4530*/  BSYNC B1 ;  /* 0x0000000000017941 */ /* 0x000fea0003800000 */
.L_x_129:
[----:B------:R-:W-:Y:S01]  /*4540*/  @!P1 IMAD R39, R39, R23, R20 ;  /* 0x0000001727279224 */ /* 0x000fe200078e0214 */
[----:B------:R-:W-:Y:S04]  /*4550*/  BSSY B1, `(.L_x_131) ;  /* 0x0000006000017945 */ /* 0x000fe80003800000 */
[----:B------:R0:W-:Y:S01]  /*4560*/  @!P1 STG.E.U8 desc[UR38][R6.64+0x59], R39 ;  /* 0x0000592706009986 */ /* 0x0001e2000c101126 */
[----:B------:R-:W-:Y:S05]  /*4570*/  @P3 BRA `(.L_x_132) ;  /* 0x00000000000c3947 */ /* 0x000fea0003800000 */
[----:B------:R-:W1:Y:S02]  /*4580*/  LDG.E.U8 R89, desc[UR38][R8.64+0x60] ;  /* 0x0000602608597981 */ /* 0x000e64000c1e1100 */
[----:B-1----:R-:W-:-:S05]  /*4590*/  PRMT R13, R89, 0x8880, RZ ;  /* 0x00008880590d7816 */ /* 0x002fca00000000ff */
[----:B------:R-:W-:-:S07]  /*45a0*/  IMAD R20, R13, R82, RZ ;  /* 0x000000520d147224 */ /* 0x000fce00078e02ff */
.L_x_132:
[----:B------:R-:W-:Y:S05]  /*45b0*/  BSYNC B1 ;  /* 0x0000000000017941 */ /* 0x000fea0003800000 */
.L_x_131:
[----:B-1----:R-:W-:Y:S01]  /*45c0*/  @!P3 IMAD R13, R24, R23, R20 ;  /* 0x00000017180db224 */ /* 0x002fe200078e0214 */
[----:B------:R-:W-:Y:S04]  /*45d0*/  BSSY B1, `(.L_x_133) ;  /* 0x0000006000017945 */ /* 0x000fe80003800000 */
[----:B------:R1:W-:Y:S01]  /*45e0*/  @!P3 STG.E.U8 desc[UR38][R4.64+0x60], R13 ;  /* 0x0000600d0400b986 */ /* 0x0003e2000c101126 */
[----:B------:R-:W-:Y:S05]  /*45f0*/  @P5 BRA `(.L_x_134) ;  /* 0x00000000000c5947 */ /* 0x000fea0003800000 */
[----:B------:R-:W1:Y:S02]  /*4600*/  LDG.E.U8 R89, desc[UR38][R8.64+0x61] ;  /* 0x0000612608597981 */ /* 0x000e64000c1e1100 */
[----:B-1----:R-:W-:-:S05]  /*4610*/  PRMT R13, R89, 0x8880, RZ ;  /* 0x00008880590d7816 */ /* 0x002fca00000000ff */
[----:B------:R-:W-:-:S07]  /*4620*/  IMAD R20, R13, R82, RZ ;  /* 0x000000520d147224 */ /* 0x000fce00078e02ff */
.L_x_134:
[----:B------:R-:W-:Y:S05]  /*4630*/  BSYNC B1 ;  /* 0x0000000000017941 */ /* 0x000fea0003800000 */
.L_x_133:
        /* <DEDUP_REMOVED lines=9> */
[----:B------:R-:W-:Y:S01]  /*46d0*/  ISETP.LT.OR P3, PT, R3, 0x9, !P3 ;  /* 0x000000090300780c */ /* 0x000fe20005f61670 */
[----:B------:R-:W-:-:S12]  /*46e0*/  @P2 BRA `(.L_x_136) ;  /* 0x00000000000c2947 */ /* 0x000fd80003800000 */
[----:B------:R-:W1:Y:S02]  /*46f0*/  LDG.E.U8 R89, desc[UR38][R10.64+0x60] ;  /* 0x000060260a597981 */ /* 0x000e64000c1e1100 */
[----:B-1----:R-:W-:-:S05]  /*4700*/  PRMT R13, R89, 0x8880, RZ ;  /* 0x00008880590d7816 */ /* 0x002fca00000000ff */
[----:B------:R-:W-:-:S07]  /*4710*/  IMAD R20, R13, R82, RZ ;  /* 0x000000520d147224 */ /* 0x000fce00078e02ff */
.L_x_136:
[----:B------:R-:W-:Y:S05]  /*4720*/  BSYNC B1 ;  /* 0x0000000000017941 */ /* 0x000fea0003800000 */
.L_x_135:
[----:B-1----:R-:W-:Y:S01]  /*4730*/  @!P2 IMAD R13, R26, R23, R20 ;  /* 0x000000171a0da224 */ /* 0x002fe200078e0214 */
[----:B------:R-:W-:Y:S04]  /*4740*/  BSSY B1, `(.L_x_137) ;  /* 0x0000006000017945 */ /* 0x000fe80003800000 */
[----:B------:R1:W-:Y:S01]  /*4750*/  @!P2 STG.E.U8 desc[UR38][R6.64+0x60], R13 ;  /* 0x0000600d0600a986 */ /* 0x0003e2000c101126 */
[----:B------:R-:W-:Y:S05]  /*4760*/  @P0 BRA `(.L_x_138) ;  /* 0x00000000000c0947 */ /* 0x000fea0003800000 */
[----:B------:R-:W1:Y:S02]  /*4770*/  LDG.E.U8 R89, desc[UR38][R10.64+0x61] ;  /* 0x000061260a597981 */ /* 0x000e64000c1e1100 */
[----:B-1----:R-:W-:-:S05]  /*4780*/  PRMT R13, R89, 0x8880, RZ ;  /* 0x00008880590d7816 */ /* 0x002fca00000000ff */
[----:B------:R-:W-:-:S07]  /*4790*/  IMAD R20, R13, R82, RZ ;  /* 0x000000520d147224 */ /* 0x000fce00078e02ff */
.L_x_138:
[----:B------:R-:W-:Y:S05]  /*47a0*/  BSYNC B1 ;  /* 0x0000000000017941 */ /* 0x000fea0003800000 */
.L_x_137:
[----:B------:R-:W-:Y:S01]  /*47b0*/  @!P0 IMAD R27, R27, R23, R20 ;  /* 0x000000171b1b8224 */ /* 0x000fe200078e0214 */
[----:B------:R-:W-:Y:S04]  /*47c0*/  BSSY B1, `(.L_x_139) ;  /* 0x0000006000017945 */ /* 0x000fe80003800000 */
[----:B------:R0:W-:Y:S01]  /*47d0*/  @!P0 STG.E.U8 desc[UR38][R6.64+0x61], R27 ;  /* 0x0000611b06008986 */ /* 0x0001e2000c101126 */
[----:B------:R-:W-:Y:S05]  /*47e0*/  @P5 BRA `(.L_x_140) ;  /* 0x00000000000c5947 */ /* 0x000fea0003800000 */
[----:B------:R-:W1:Y:S02]  /*47f0*/  LDG.E.U8 R89, desc[UR38][R8.64+0x68] ;  /* 0x0000682608597981 */ /* 0x000e64000c1e1100 */
[----:B-1----:R-:W-:-:S05]  /*4800*/  PRMT R13, R89, 0x8880, RZ ;  /* 0x00008880590d7816 */ /* 0x002fca00000000ff */
[----:B------:R-:W-:-:S07]  /*4810*/  IMAD R20, R13, R82, RZ ;  /* 0x000000520d147224 */ /* 0x000fce00078e02ff */
.L_x_140:
[----:B------:R-:W-:Y:S05]  /*4820*/  BSYNC B1 ;  /* 0x0000000000017941 */ /* 0x000fea0003800000 */
.L_x_139:
[----:B-1----:R-:W-:Y:S01]  /*4830*/  @!P5 IMAD R13, R28, R23, R20 ;  /* 0x000000171c0dd224 */ /* 0x002fe200078e0214 */
[----:B------:R-:W-:Y:S04]  /*4840*/  BSSY B1, `(.L_x_141) ;  /* 0x0000006000017945 */ /* 0x000fe80003800000 */
[----:B------:R1:W-:Y:S01]  /*4850*/  @!P5 STG.E.U8 desc[UR38][R4.64+0x68], R13 ;  /* 0x0000680d0400d986 */ /* 0x0003e2000c101126 */
[----:B------:R-:W-:Y:S05]  /*4860*/  @P4 BRA `(.L_x_142) ;  /* 0x00000000000c4947 */ /* 0x000fea0003800000 */
[----:B------:R-:W1:Y:S02]  /*4870*/  LDG.E.U8 R89, desc[UR38][R8.64+0x69] ;  /* 0x0000692608597981 */ /* 0x000e64000c1e1100 */
[----:B-1----:R-:W-:-:S05]  /*4880*/  PRMT R13, R89, 0x8880, RZ ;  /* 0x00008880590d7816 */ /* 0x002fca00000000ff */
[----:B------:R-:W-:-:S07]  /*4890*/  IMAD R20, R13, R82, RZ ;  /* 0x000000520d147224 */ /* 0x000fce00078e02ff */
.L_x_142:
[----:B------:R-:W-:Y:S05]  /*48a0*/  BSYNC B1 ;  /* 0x0000000000017941 */ /* 0x000fea0003800000 */
.L_x_141:
[----:B------:R-:W-:Y:S01]  /*48b0*/  @!P4 IMAD R29, R29, R23, R20 ;  /* 0x000000171d1dc224 */ /* 0x000fe200078e0214 */
[----:B------:R-:W-:Y:S04]  /*48c0*/  BSSY B1, `(.L_x_143) ;  /* 0x0000006000017945 */ /* 0x000fe80003800000 */
[----:B------:R0:W-:Y:S01]  /*48d0*/  @!P4 STG.E.U8 desc[UR38][R4.64+0x69], R29 ;  /* 0x0000691d0400c986 */ /* 0x0001e2000c101126 */
[----:B------:R-:W-:Y:S05]  /*48e0*/  @P3 BRA `(.L_x_144) ;  /* 0x00000000000c3947 */ /* 0x000fea0003800000 */
[----:B------:R-:W0:Y:S02]  /*48f0*/  LDG.E.U8 R89, desc[UR38][R10.64+0x68] ;  /* 0x000068260a597981 */ /* 0x000e24000c1e1100 */
[----:B012---:R-:W-:-:S05]  /*4900*/  PRMT R5, R89, 0x8880, RZ ;  /* 0x0000888059057816 */ /* 0x007fca00000000ff */
[----:B------:R-:W-:-:S07]  /*4910*/  IMAD R20, R5, R82, RZ ;  /* 0x0000005205147224 */ /* 0x000fce00078e02ff */
.L_x_144:
[----:B------:R-:W-:Y:S05]  /*4920*/  BSYNC B1 ;  /* 0x0000000000017941 */ /* 0x000fea0003800000 */
.L_x_143:
[----:B012---:R-:W-:Y:S01]  /*4930*/  @!P3 IMAD R5, R30, R23, R20 ;  /* 0x000000171e05b224 */ /* 0x007fe200078e0214 */
[----:B------:R-:W-:Y:S01]  /*4940*/  ISETP.LT.OR P1, PT, R3, 0x9, !P1 ;  /* 0x000000090300780c */ /* 0x000fe20004f21670 */
[----:B------:R-:W-:Y:S03]  /*4950*/  BSSY B1, `(.L_x_145) ;  /* 0x0000006000017945 */ /* 0x000fe60003800000 */
[----:B------:R0:W-:Y:S09]  /*4960*/  @!P3 STG.E.U8 desc[UR38][R6.64+0x68], R5 ;  /* 0x000068050600b986 */ /* 0x0001f2000c101126 */
[----:B------:R-:W-:Y:S05]  /*4970*/  @P1 BRA `(.L_x_146) ;  /* 0x00000000000c1947 */ /* 0x000fea0003800000 */
[----:B------:R-:W2:Y:S02]  /*4980*/  LDG.E.U8 R89, desc[UR38][R10.64+0x69] ;  /* 0x000069260a597981 */ /* 0x000ea4000c1e1100 */
[----:B--2---:R-:W-:-:S05]  /*4990*/  PRMT R3, R89, 0x8880, RZ ;  /* 0x0000888059037816 */ /* 0x004fca00000000ff */
[----:B------:R-:W-:-:S07]  /*49a0*/  IMAD R20, R3, R82, RZ ;  /* 0x0000005203147224 */ /* 0x000fce00078e02ff */
.L_x_146:
[----:B------:R-:W-:Y:S05]  /*49b0*/  BSYNC B1 ;  /* 0x0000000000017941 */ /* 0x000fea0003800000 */
.L_x_145:
[----:B------:R-:W-:Y:S01]  /*49c0*/  IMAD R31, R31, R23, R20 ;  /* 0x000000171f1f7224 */ /* 0x000fe200078e0214 */
[----:B------:R-:W-:Y:S06]  /*49d0*/  @P1 BRA `(.L_x_147) ;  /* 0x0000000c00181947 */ /* 0x000fec0003800000 */
[----:B------:R1:W-:Y:S01]  /*49e0*/  STG.E.U8 desc[UR38][R6.64+0x69], R31 ;  /* 0x0000691f06007986 */ /* 0x0003e2000c101126 */
[----:B------:R-:W-:Y:S05]  /*49f0*/  BRA `(.L_x_147) ;  /* 0x0000000c00107947 */ /* 0x000fea0003800000 */
.L_x_34:
[C---:B------:R-:W-:Y:S02]  /*4a00*/  ISETP.GE.AND P4, PT, R3.reuse, 0x1, PT ;  /* 0x000000010300780c */ /* 0x040fe40003f86270 */
[----:B------:R-:W-:Y:S02]  /*4a10*/  ISETP.GE.AND P0, PT, R3, 0x9, PT ;  /* 0x000000090300780c */ /* 0x000fe40003f06270 */
[C---:B------:R-:W-:Y:S02]  /*4a20*/  ISETP.LT.OR P5, PT, R12.reuse, 0x1, !P4 ;  /* 0x000000010c00780c */ /* 0x040fe400067a1670 */
[C---:B------:R-:W-:Y:S02]  /*4a30*/  ISETP.LT.OR P4, PT, R12.reuse, 0x2, !P4 ;  /* 0x000000020c00780c */ /* 0x040fe40006781670 */
[C---:B------:R-:W-:Y:S02]  /*4a40*/  ISETP.LT.OR P3, PT, R12.reuse, 0x1, !P0 ;  /* 0x000000010c00780c */ /* 0x040fe40004761670 */
[----:B------:R-:W-:-:S02]  /*4a50*/  ISETP.LT.OR P0, PT, R12, 0x2, !P0 ;  /* 0x000000020c00780c */ /* 0x000fc40004701670 */
[C---:B------:R-:W-:Y:S02]  /*4a60*/  ISETP.GE.AND P1, PT, R12.reuse, 0x9, PT ;  /* 0x000000090c00780c */ /* 0x040fe40003f26270 */
[----:B------:R-:W-:-:S03]  /*4a70*/  ISETP.GE.AND P2, PT, R12, 0xa, PT ;  /* 0x0000000a0c00780c */ /* 0x000fc60003f46270 */
[-C--:B------:R-:W-:Y:S02]  /*4a80*/  @!P5 IMAD R9, R72, R23.reuse, RZ ;  /* 0x000000174809d224 */ /* 0x080fe400078e02ff */
[-C--:B------:R-:W-:Y:S02]  /*4a90*/  @!P4 IMAD R73, R73, R23.reuse, RZ ;  /* 0x000000174949c224 */ /* 0x080fe400078e02ff */
[-C--:B------:R-:W-:Y:S01]  /*4aa0*/  @!P3 IMAD R11, R74, R23.reuse, RZ ;  /* 0x000000174a0bb224 */ /* 0x080fe200078e02ff */
[----:B------:R0:W-:Y:S01]  /*4ab0*/  @!P5 STG.E.U8 desc[UR38][R4.64], R9 ;  /* 0x000000090400d986 */ /* 0x0001e2000c101126 */
[----:B------:R-:W-:Y:S01]  /*4ac0*/  ISETP.LT.OR P5, PT, R3, 0x1, !P2 ;  /* 0x000000010300780c */ /* 0x000fe200057a1670 */
[----:B------:R-:W-:Y:S01]  /*4ad0*/  @!P0 IMAD R75, R75, R23, RZ ;  /* 0x000000174b4b8224 */ /* 0x000fe200078e02ff */
[C---:B------:R-:W-:Y:S01]  /*4ae0*/  ISETP.LT.OR P2, PT, R3.reuse, 0x9, !P2 ;  /* 0x000000090300780c */ /* 0x040fe20005741670 */
[----:B------:R-:W-:Y:S01]  /*4af0*/  @!P4 STG.E.U8 desc[UR38][R4.64+0x1], R73 ;  /* 0x000001490400c986 */ /* 0x000fe2000c101126 */
[----:B------:R-:W-:-:S03]  /*4b00*/  ISETP.LT.OR P4, PT, R3, 0x1, !P1 ;  /* 0x000000010300780c */ /* 0x000fc60004f81670 */
[----:B------:R-:W-:Y:S01]  /*4b10*/  @!P0 STG.E.U8 desc[UR38][R6.64+0x1], R75 ;  /* 0x0000014b06008986 */ /* 0x000fe2000c101126 */
[----:B------:R-:W-:Y:S02]  /*4b20*/  ISETP.LT.OR P0, PT, R3, 0x9, !P1 ;  /* 0x000000090300780c */ /* 0x000fe40004f01670 */
[C---:B------:R-:W-:Y:S01]  /*4b30*/  ISETP.GE.AND P1, PT, R12.reuse, 0x12, PT ;  /* 0x000000120c00780c */ /* 0x040fe20003f26270 */
[----:B------:R1:W-:Y:S01]  /*4b40*/  @!P3 STG.E.U8 desc[UR38][R6.64], R11 ;  /* 0x0000000b0600b986 */ /* 0x0003e2000c101126 */
[----:B------:R-:W-:Y:S01]  /*4b50*/  ISETP.GE.AND P3, PT, R12, 0x11, PT ;  /* 0x000000110c00780c */ /* 0x000fe20003f66270 */
[-C--:B------:R-:W-:Y:S02]  /*4b60*/  @!P5 IMAD R77, R77, R23.reuse, RZ ;  /* 0x000000174d4dd224 */ /* 0x080fe400078e02ff */
[-C--:B------:R-:W-:Y:S02]  /*4b70*/  @!P2 IMAD R79, R79, R23.reuse, RZ ;  /* 0x000000174f4fa224 */ /* 0x080fe400078e02ff */
[----:B------:R-:W-:Y:S01]  /*4b80*/  @!P4 IMAD R13, R76, R23, RZ ;  /* 0x000000174c0dc224 */ /* 0x000fe200078e02ff */
[----:B------:R-:W-:Y:S01]  /*4b90*/  @!P5 STG.E.U8 desc[UR38][R4.64+0x9], R77 ;  /* 0x0000094d0400d986 */ /* 0x000fe2000c101126 */
[----:B------:R-:W-:-:S02]  /*4ba0*/  ISETP.LT.OR P5, PT, R3, 0x1, !P1 ;  /* 0x000000010300780c */ /* 0x000fc40004fa1670 */
[-C--:B0-----:R-:W-:Y:S01]  /*4bb0*/  @!P0 IMAD R9, R78, R23.reuse, RZ ;  /* 0x000000174e098224 */ /* 0x081fe200078e02ff */
[----:B------:R-:W-:Y:S01]  /*4bc0*/  @!P4 STG.E.U8 desc[UR38][R4.64+0x8], R13 ;  /* 0x0000080d0400c986 */ /* 0x000fe2000c101126 */
[C---:B------:R-:W-:Y:S02]  /*4bd0*/  ISETP.LT.OR P4, PT, R3.reuse, 0x1, !P3 ;  /* 0x000000010300780c */ /* 0x040fe40005f81670 */
[C---:B------:R-:W-:Y:S01]  /*4be0*/  ISETP.LT.OR P1, PT, R3.reuse, 0x9, !P1 ;  /* 0x000000090300780c */ /* 0x040fe20004f21670 */
[----:B------:R0:W-:Y:S01]  /*4bf0*/  @!P0 STG.E.U8 desc[UR38][R6.64+0x8], R9 ;  /* 0x0000080906008986 */ /* 0x0001e2000c101126 */
[----:B------:R-:W-:Y:S02]  /*4c00*/  ISETP.LT.OR P0, PT, R3, 0x9, !P3 ;  /* 0x000000090300780c */ /* 0x000fe40005f01670 */
[C---:B------:R-:W-:Y:S01]  /*4c10*/  ISETP.GE.AND P3, PT, R12.reuse, 0x19, PT ;  /* 0x000000190c00780c */ /* 0x040fe20003f66270 */
[----:B------:R-:W-:Y:S01]  /*4c20*/  @!P2 STG.E.U8 desc[UR38][R6.64+0x9], R79 ;  /* 0x0000094f0600a986 */ /* 0x000fe2000c101126 */
[----:B------:R-:W-:Y:S01]  /*4c30*/  ISETP.GE.AND P2, PT, R12, 0x1a, PT ;  /* 0x0000001a0c00780c */ /* 0x000fe20003f46270 */
[----:B------:R-:W-:-:S04]  /*4c40*/  @!P5 IMAD R65, R65, R23, RZ ;  /* 0x000000174141d224 */ /* 0x000fc800078e02ff */
[-C--:B-1----:R-:W-:Y:S01]  /*4c50*/  @!P4 IMAD R11, R64, R23.reuse, RZ ;  /* 0x00000017400bc224 */ /* 0x082fe200078e02ff */
[----:B------:R-:W-:Y:S01]  /*4c60*/  @!P5 STG.E.U8 desc[UR38][R4.64+0x11], R65 ;  /* 0x000011410400d986 */ /* 0x000fe2000c101126 */
[----:B------:R-:W-:Y:S01]  /*4c70*/  ISETP.LT.OR P5, PT, R3, 0x1, !P2 ;  /* 0x000000010300780c */ /* 0x000fe200057a1670 */
[-C--:B------:R-:W-:Y:S01]  /*4c80*/  @!P1 IMAD R67, R67, R23.reuse, RZ ;  /* 0x0000001743439224 */ /* 0x080fe200078e02ff */
[C---:B------:R-:W-:Y:S01]  /*4c90*/  ISETP.LT.OR P2, PT, R3.reuse, 0x9, !P2 ;  /* 0x000000090300780c */ /* 0x040fe20005741670 */
[----:B------:R-:W-:Y:S01]  /*4ca0*/  @!P4 STG.E.U8 desc[UR38][R4.64+0x10], R11 ;  /* 0x0000100b0400c986 */ /* 0x000fe2000c101126 */
[----:B------:R-:W-:Y:S01]  /*4cb0*/  ISETP.LT.OR P4, PT, R3, 0x1, !P3 ;  /* 0x000000010300780c */ /* 0x000fe20005f81670 */
[----:B0-----:R-:W-:Y:S02]  /*4cc0*/  @!P0 IMAD R9, R66, R23, RZ ;  /* 0x0000001742098224 */ /* 0x001fe400078e02ff */
[----:B------:R-:W-:Y:S01]  /*4cd0*/  @!P1 STG.E.U8 desc[UR38][R6.64+0x11], R67 ;  /* 0x0000114306009986 */ /* 0x000fe2000c101126 */
[----:B------:R-:W-:-:S03]  /*4ce0*/  ISETP.GE.AND P1, PT, R12, 0x22, PT ;  /* 0x000000220c00780c */ /* 0x000fc60003f26270 */
[----:B------:R0:W-:Y:S01]  /*4cf0*/  @!P0 STG.E.U8 desc[UR38][R6.64+0x10], R9 ;  /* 0x0000100906008986 */ /* 0x0001e2000c101126 */
[----:B------:R-:W-:Y:S01]  /*4d00*/  ISETP.LT.OR P0, PT, R3, 0x9, !P3 ;  /* 0x000000090300780c */ /* 0x000fe20005f01670 */
[-C--:B------:R-:W-:Y:S01]  /*4d10*/  @!P5 IMAD R69, R69, R23.reuse, RZ ;  /* 0x000000174545d224 */ /* 0x080fe200078e02ff */
[----:B------:R-:W-:Y:S01]  /*4d20*/  ISETP.GE.AND P3, PT, R12, 0x21, PT ;  /* 0x000000210c00780c */ /* 0x000fe20003f66270 */
[-C--:B------:R-:W-:Y:S02]  /*4d30*/  @!P2 IMAD R71, R71, R23.reuse, RZ ;  /* 0x000000174747a224 */ /* 0x080fe400078e02ff */
[----:B------:R-:W-:Y:S01]  /*4d40*/  @!P4 IMAD R13, R68, R23, RZ ;  /* 0x00000017440dc224 */ /* 0x000fe200078e02ff */
[----:B------:R-:W-:Y:S01]  /*4d50*/  @!P5 STG.E.U8 desc[UR38][R4.64+0x19], R69 ;  /* 0x000019450400d986 */ /* 0x000fe2000c101126 */
[C---:B------:R-:W-:Y:S02]  /*4d60*/  ISETP.LT.OR P5, PT, R3.reuse, 0x1, !P1 ;  /* 0x000000010300780c */ /* 0x040fe40004fa1670 */
[C---:B------:R-:W-:Y:S01]  /*4d70*/  ISETP.LT.OR P1, PT, R3.reuse, 0x9, !P1 ;  /* 0x000000090300780c */ /* 0x040fe20004f21670 */
[----:B------:R-:W-:Y:S01]  /*4d80*/  @!P4 STG.E.U8 desc[UR38][R4.64+0x18], R13 ;  /* 0x0000180d0400c986 */ /* 0x000fe2000c101126 */
[----:B------:R-:W-:-:S02]  /*4d90*/  ISETP.LT.OR P4, PT, R3, 0x1, !P3 ;  /* 0x000000010300780c */ /* 0x000fc40005f81670 */
[----:B0-----:R-:W-:Y:S01]  /*4da0*/  @!P0 IMAD R9, R70, R23, RZ ;  /* 0x0000001746098224 */ /* 0x001fe200078e02ff */
        /* <DEDUP_REMOVED lines=41> */
[-C--:B0-----:R-:W-:Y:S01]  /*5040*/  @!P0 IMAD R9, R50, R23.reuse, RZ ;  /* 0x0000001732098224 */ /* 0x081fe200078e02ff */
[----:B------:R-:W-:Y:S01]  /*5050*/  @!P1 STG.E.U8 desc[UR38][R6.64+0x31], R51 ;  /* 0x0000313306009986 */ /* 0x000fe2000c101126 */
[----:B------:R-:W-:Y:S02]  /*5060*/  ISETP.LT.OR P2, PT, R3, 0x9, !P2 ;  /* 0x000000090300780c */ /* 0x000fe40005741670 */
[C---:B------:R-:W-:Y:S01]  /*5070*/  ISETP.GE.AND P1, PT, R12.reuse, 0x42, PT ;  /* 0x000000420c00780c */ /* 0x040fe20003f26270 */
[----:B------:R0:W-:Y:S01]  /*5080*/  @!P0 STG.E.U8 desc[UR38][R6.64+0x30], R9 ;  /* 0x0000300906008986 */ /* 0x0001e2000c101126 */
[----:B------:R-:W-:Y:S01]  /*5090*/  ISETP.GE.AND P0, PT, R12, 0x41, PT ;  /* 0x000000410c00780c */ /* 0x000fe20003f06270 */
[----:B------:R-:W-:-:S04]  /*50a0*/  @!P5 IMAD R13, R52, R23, RZ ;  /* 0x00000017340dd224 */ /* 0x000fc800078e02ff */
[-C--:B------:R-:W-:Y:S01]  /*50b0*/  @!P4 IMAD R53, R53, R23.reuse, RZ ;  /* 0x000000173535c224 */ /* 0x080fe200078e02ff */
[----:B------:R-:W-:Y:S01]  /*50c0*/  @!P5 STG.E.U8 desc[UR38][R4.64+0x38], R13 ;  /* 0x0000380d0400d986 */ /* 0x000fe2000c101126 */
[----:B------:R-:W-:Y:S02]  /*50d0*/  ISETP.LT.OR P5, PT, R3, 0x1, !P1 ;  /* 0x000000010300780c */ /* 0x000fe40004fa1670 */
[-C--:B------:R-:W-:Y:S01]  /*50e0*/  @!P2 IMAD R55, R55, R23.reuse, RZ ;  /* 0x000000173737a224 */ /* 0x080fe200078e02ff */
[----:B------:R-:W-:Y:S01]  /*50f0*/  @!P4 STG.E.U8 desc[UR38][R4.64+0x39], R53 ;  /* 0x000039350400c986 */ /* 0x000fe2000c101126 */
[C---:B------:R-:W-:Y:S01]  /*5100*/  ISETP.LT.OR P4, PT, R3.reuse, 0x1, !P0 ;  /* 0x000000010300780c */ /* 0x040fe20004781670 */
[----:B0-----:R-:W-:Y:S01]  /*5110*/  @!P3 IMAD R9, R54, R23, RZ ;  /* 0x000000173609b224 */ /* 0x001fe200078e02ff */
[C---:B------:R-:W-:Y:S01]  /*5120*/  ISETP.LT.OR P0, PT, R3.reuse, 0x9, !P0 ;  /* 0x000000090300780c */ /* 0x040fe20004701670 */
[----:B------:R-:W-:Y:S01]  /*5130*/  @!P2 STG.E.U8 desc[UR38][R6.64+0x39], R55 ;  /* 0x000039370600a986 */ /* 0x000fe2000c101126 */
[----:B------:R-:W-:-:S02]  /*5140*/  ISETP.LT.OR P1, PT, R3, 0x9, !P1 ;  /* 0x000000090300780c */ /* 0x000fc40004f21670 */
        /* <DEDUP_REMOVED lines=39> */
[----:B------:R-:W-:Y:S01]  /*53c0*/  ISETP.LT.OR P3, PT, R3, 0x9, !P3 ;  /* 0x000000090300780c */ /* 0x000fe20005f61670 */
[----:B------:R-:W-:Y:S01]  /*53d0*/  @!P1 STG.E.U8 desc[UR38][R6.64+0x51], R35 ;  /* 0x0000512306009986 */ /* 0x000fe2000c101126 */
[----:B------:R-:W-:-:S02]  /*53e0*/  ISETP.GE.AND P1, PT, R12, 0x61, PT ;  /* 0x000000610c00780c */ /* 0x000fc40003f26270 */
[----:B------:R-:W-:Y:S01]  /*53f0*/  ISETP.LT.OR P2, PT, R3, 0x9, !P2 ;  /* 0x000000090300780c */ /* 0x000fe20005741670 */
[----:B------:R0:W-:Y:S01]  /*5400*/  @!P0 STG.E.U8 desc[UR38][R6.64+0x50], R9 ;  /* 0x0000500906008986 */ /* 0x0001e2000c101126 */
[----:B------:R-:W-:Y:S01]  /*5410*/  ISETP.GE.AND P0, PT, R12, 0x62, PT ;  /* 0x000000620c00780c */ /* 0x000fe20003f06270 */
[----:B------:R-:W-:-:S04]  /*5420*/  @!P5 IMAD R37, R37, R23, RZ ;  /* 0x000000172525d224 */ /* 0x000fc800078e02ff */
[-C--:B------:R-:W-:Y:S01]  /*5430*/  @!P4 IMAD R13, R36, R23.reuse, RZ ;  /* 0x00000017240dc224 */ /* 0x080fe200078e02ff */
[----:B------:R-:W-:Y:S01]  /*5440*/  @!P5 STG.E.U8 desc[UR38][R4.64+0x59], R37 ;  /* 0x000059250400d986 */ /* 0x000fe2000c101126 */
[C---:B------:R-:W-:Y:S02]  /*5450*/  ISETP.LT.OR P5, PT, R3.reuse, 0x1, !P0 ;  /* 0x000000010300780c */ /* 0x040fe400047a1670 */
[C---:B------:R-:W-:Y:S01]  /*5460*/  ISETP.LT.OR P0, PT, R3.reuse, 0x9, !P0 ;  /* 0x000000090300780c */ /* 0x040fe20004701670 */
[----:B------:R-:W-:Y:S01]  /*5470*/  @!P4 STG.E.U8 desc[UR38][R4.64+0x58], R13 ;  /* 0x0000580d0400c986 */ /* 0x000fe2000c101126 */
[C---:B------:R-:W-:Y:S01]  /*5480*/  ISETP.LT.OR P4, PT, R3.reuse, 0x1, !P1 ;  /* 0x000000010300780c */ /* 0x040fe20004f81670 */
[-C--:B0-----:R-:W-:Y:S01]  /*5490*/  @!P3 IMAD R9, R38, R23.reuse, RZ ;  /* 0x000000172609b224 */ /* 0x081fe200078e02ff */
[----:B------:R-:W-:Y:S01]  /*54a0*/  ISETP.LT.OR P1, PT, R3, 0x9, !P1 ;  /* 0x000000090300780c */ /* 0x000fe20004f21670 */
[----:B------:R-:W-:-:S03]  /*54b0*/  @!P2 IMAD R39, R39, R23, RZ ;  /* 0x000000172727a224 */ /* 0x000fc600078e02ff */
[----:B------:R0:W-:Y:S01]  /*54c0*/  @!P3 STG.E.U8 desc[UR38][R6.64+0x58], R9 ;  /* 0x000058090600b986 */ /* 0x0001e2000c101126 */
[C---:B------:R-:W-:Y:S02]  /*54d0*/  ISETP.GE.AND P3, PT, R12.reuse, 0x6a, PT ;  /* 0x0000006a0c00780c */ /* 0x040fe40003f66270 */
[-C--:B------:R-:W-:Y:S01]  /*54e0*/  @!P5 IMAD R25, R25, R23.reuse, RZ ;  /* 0x000000171919d224 */ /* 0x080fe200078e02ff */
[----:B------:R-:W-:Y:S01]  /*54f0*/  @!P2 STG.E.U8 desc[UR38][R6.64+0x59], R39 ;  /* 0x000059270600a986 */ /* 0x000fe2000c101126 */
[----:B------:R-:W-:Y:S01]  /*5500*/  ISETP.GE.AND P2, PT, R12, 0x69, PT ;  /* 0x000000690c00780c */ /* 0x000fe20003f46270 */
[-C--:B------:R-:W-:Y:S02]  /*5510*/  @!P0 IMAD R27, R27, R23.reuse, RZ ;  /* 0x000000171b1b8224 */ /* 0x080fe400078e02ff */
[----:B------:R-:W-:Y:S01]  /*5520*/  @!P4 IMAD R11, R24, R23, RZ ;  /* 0x00000017180bc224 */ /* 0x000fe200078e02ff */
[----:B------:R-:W-:Y:S01]  /*5530*/  @!P5 STG.E.U8 desc[UR38][R4.64+0x61], R25 ;  /* 0x000061190400d986 */ /* 0x000fe2000c101126 */
[----:B------:R-:W-:-:S02]  /*5540*/  ISETP.LT.OR P5, PT, R3, 0x1, !P3 ;  /* 0x000000010300780c */ /* 0x000fc40005fa1670 */
[C---:B------:R-:W-:Y:S01]  /*5550*/  ISETP.LT.OR P3, PT, R3.reuse, 0x9, !P3 ;  /* 0x000000090300780c */ /* 0x040fe20005f61670 */
[----:B------:R1:W-:Y:S01]  /*5560*/  @!P4 STG.E.U8 desc[UR38][R4.64+0x60], R11 ;  /* 0x0000600b0400c986 */ /* 0x0003e2000c101126 */
[C---:B------:R-:W-:Y:S02]  /*5570*/  ISETP.LT.OR P4, PT, R3.reuse, 0x1, !P2 ;  /* 0x000000010300780c */ /* 0x040fe40005781670 */
[----:B------:R-:W-:Y:S01]  /*5580*/  ISETP.LT.OR P2, PT, R3, 0x9, !P2 ;  /* 0x000000090300780c */ /* 0x000fe20005741670 */
[-C--:B------:R-:W-:Y:S01]  /*5590*/  @!P1 IMAD R3, R26, R23.reuse, RZ ;  /* 0x000000171a039224 */ /* 0x080fe200078e02ff */
[----:B------:R2:W-:Y:S04]  /*55a0*/  @!P0 STG.E.U8 desc[UR38][R6.64+0x61], R27 ;  /* 0x0000611b06008986 */ /* 0x0005e8000c101126 */
[----:B------:R2:W-:Y:S01]  /*55b0*/  @!P1 STG.E.U8 desc[UR38][R6.64+0x60], R3 ;  /* 0x0000600306009986 */ /* 0x0005e2000c101126 */
[----:B------:R-:W-:-:S02]  /*55c0*/  @!P5 IMAD R29, R29, R23, RZ ;  /* 0x000000171d1dd224 */ /* 0x000fc400078e02ff */
[-C--:B------:R-:W-:Y:S02]  /*55d0*/  @!P3 IMAD R31, R31, R23.reuse, RZ ;  /* 0x000000171f1fb224 */ /* 0x080fe400078e02ff */
[-C--:B0-----:R-:W-:Y:S01]  /*55e0*/  @!P4 IMAD R9, R28, R23.reuse, RZ ;  /* 0x000000171c09c224 */ /* 0x081fe200078e02ff */
[----:B------:R2:W-:Y:S01]  /*55f0*/  @!P5 STG.E.U8 desc[UR38][R4.64+0x69], R29 ;  /* 0x0000691d0400d986 */ /* 0x0005e2000c101126 */
[----:B-1----:R-:W-:-:S03]  /*5600*/  @!P2 IMAD R11, R30, R23, RZ ;  /* 0x000000171e0ba224 */ /* 0x002fc600078e02ff */
[----:B------:R2:W-:Y:S04]  /*5610*/  @!P4 STG.E.U8 desc[UR38][R4.64+0x68], R9 ;  /* 0x000068090400c986 */ /* 0x0005e8000c101126 */
[----:B------:R2:W-:Y:S04]  /*5620*/  @!P2 STG.E.U8 desc[UR38][R6.64+0x68], R11 ;  /* 0x0000680b0600a986 */ /* 0x0005e8000c101126 */
[----:B------:R2:W-:Y:S02]  /*5630*/  @!P3 STG.E.U8 desc[UR38][R6.64+0x69], R31 ;  /* 0x0000691f0600b986 */ /* 0x0005e4000c101126 */
.L_x_147:
[----:B------:R-:W-:Y:S05]  /*5640*/  BSYNC B0 ;  /* 0x0000000000007941 */ /* 0x000fea0003800000 */
.L_x_33:
[----:B------:R-:W-:Y:S01]  /*5650*/  IADD3 R16, P0, R16, UR36, RZ ;  /* 0x0000002410107c10 */ /* 0x000fe2000ff1e0ff */
[----:B------:R-:W-:Y:S01]  /*5660*/  ULDC.64 UR4, c[0x0][0x650] ;  /* 0x0001940000047ab9 */ /* 0x000fe20000000a00 */
[----:B--2---:R-:W-:Y:S01]  /*5670*/  PRMT R3, RZ, 0x7610, R3 ;  /* 0x00007610ff037816 */ /* 0x004fe20000000003 */
[----:B------:R-:W-:Y:S01]  /*5680*/  IMAD.MOV.U32 R92, RZ, RZ, -0x1 ;  /* 0xffffffffff5c7424 */ /* 0x000fe200078e00ff */
[----:B------:R-:W-:Y:S01]  /*5690*/  IADD3.X R17, R17, UR42, RZ, P0, !PT ;  /* 0x0000002a11117c10 */ /* 0x000fe200087fe4ff */
[----:B------:R-:W-:Y:S01]  /*56a0*/  IMAD.MOV.U32 R90, RZ, RZ, -0x1 ;  /* 0xffffffffff5a7424 */ /* 0x000fe200078e00ff */
[----:B------:R-:W-:-:S04]  /*56b0*/  ISETP.GE.U32.AND P0, PT, R16, UR4, PT ;  /* 0x0000000410007c0c */ /* 0x000fc8000bf06070 */
[----:B------:R-:W-:-:S13]  /*56c0*/  ISETP.GE.U32.AND.EX P0, PT, R17, UR5, PT, P0 ;  /* 0x0000000511007c0c */ /* 0x000fda000bf06100 */
[----:B------:R-:W-:Y:S05]  /*56d0*/  @P0 BRA `(.L_x_148) ;  /* 0x0000000400500947 */ /* 0x000fea0003800000 */
[----:B------:R-:W2:Y:S01]  /*56e0*/  LDC.64 R10, c[0x0][0x628] ;  /* 0x00018a00ff0a7b82 */ /* 0x000ea20000000a00 */
[----:B------:R-:W0:Y:S01]  /*56f0*/  S2R R20, SR_CTAID.X ;  /* 0x0000000000147919 */ /* 0x000e220000002500 */
[----:B------:R-:W-:Y:S02]  /*5700*/  IMAD.MOV.U32 R8, RZ, RZ, R16 ;  /* 0x000000ffff087224 */ /* 0x000fe400078e0010 */
[----:B------:R-:W-:Y:S01]  /*5710*/  IMAD.MOV.U32 R9, RZ, RZ, R17 ;  /* 0x000000ffff097224 */ /* 0x000fe200078e0011 */
[----:B------:R-:W0:Y:S03]  /*5720*/  S2R R21, SR_CTAID.Y ;  /* 0x0000000000157919 */ /* 0x000e260000002600 */
[----:B------:R-:W0:Y:S08]  /*5730*/  LDC R0, c[0x0][0x630] ;  /* 0x00018c00ff007b82 */ /* 0x000e300000000800 */
[----:B------:R-:W0:Y:S01]  /*5740*/  LDC.64 R14, c[0x0][0x620] ;  /* 0x00018800ff0e7b82 */ /* 0x000e220000000a00 */
[----:B--2---:R-:W-:-:S04]  /*5750*/  ISETP.NE.U32.AND P0, PT, R10, RZ, PT ;  /* 0x000000ff0a00720c */ /* 0x004fc80003f05070 */
[----:B------:R-:W-:-:S13]  /*5760*/  ISETP.NE.AND.EX P0, PT, R11, RZ, PT, P0 ;  /* 0x000000ff0b00720c */ /* 0x000fda0003f05300 */
[----:B0-----:R-:W-:Y:S05]  /*5770*/  @!P0 BRA `(.L_x_149) ;  /* 0x0000000000288947 */ /* 0x001fea0003800000 */
[----:B------:R-:W0:Y:S02]  /*5780*/  LDC R3, c[0x0][0x634] ;  /* 0x00018d00ff037b82 */ /* 0x000e240000000800 */
[----:B0-----:R-:W-:-:S05]  /*5790*/  IADD3 R3, P0, R16, R3, RZ ;  /* 0x0000000310037210 */ /* 0x001fca0007f1e0ff */
[----:B------:R-:W-:-:S04]  /*57a0*/  IMAD.X R13, RZ, RZ, R17, P0 ;  /* 0x000000ffff0d7224 */ /* 0x000fc800000e0611 */
[----:B------:R-:W-:-:S04]  /*57b0*/  IMAD.WIDE.U32 R4, R13, R10, RZ ;  /* 0x0000000a0d047225 */ /* 0x000fc800078e00ff */
[----:B-1-34-:R-:W-:-:S04]  /*57c0*/  IMAD.WIDE.U32 R6, P0, R3, R11, R4 ;  /* 0x0000000b03067225 */ /* 0x01afc80007800004 */
[----:B------:R-:W-:-:S04]  /*57d0*/  IMAD.WIDE.U32 R4, R3, R10, RZ ;  /* 0x0000000a03047225 */ /* 0x000fc800078e00ff */
[----:B------:R-:W-:Y:S01]  /*57e0*/  IMAD.X R9, RZ, RZ, RZ, P0 ;  /* 0x000000ffff097224 */ /* 0x000fe200000e06ff */
[----:B------:R-:W-:Y:S01]  /*57f0*/  IADD3 RZ, P0, R5, R6, RZ ;  /* 0x0000000605ff7210 */ /* 0x000fe20007f1e0ff */
[----:B------:R-:W-:-:S04]  /*5800*/  IMAD.MOV.U32 R8, RZ, RZ, R7 ;  /* 0x000000ffff087224 */ /* 0x000fc800078e0007 */
[----:B------:R-:W-:-:S08]  /*5810*/  IMAD.WIDE.U32.X R8, R13, R11, R8, P0 ;  /* 0x0000000b0d087225 */ /* 0x000fd000000e0408 */
.L_x_149:
[----:B------:R-:W0:Y:S01]  /*5820*/  LDC.64 R28, c[0x0][0x640] ;  /* 0x00019000ff1c7b82 */ /* 0x000e220000000a00 */
[-CC-:B------:R-:W-:Y:S01]  /*5830*/  SHF.R.U64 R90, R8, R0.reuse, R9.reuse ;  /* 0x00000000085a7219 */ /* 0x180fe20000001209 */
[----:B------:R-:W-:Y:S01]  /*5840*/  ULDC UR4, c[0x0][0x150] ;  /* 0x0000540000047ab9 */ /* 0x000fe20000000800 */
[----:B------:R-:W-:Y:S02]  /*5850*/  SHF.R.U32.HI R0, RZ, R0, R9 ;  /* 0x00000000ff007219 */ /* 0x000fe40000011609 */
[----:B------:R-:W-:Y:S02]  /*5860*/  IADD3 R3, P0, RZ, -R90, RZ ;  /* 0x8000005aff037210 */ /* 0x000fe40007f1e0ff */
[----:B-1-34-:R-:W-:Y:S01]  /*5870*/  I2FP.F32.U32 R7, R20 ;  /* 0x0000001400077245 */ /* 0x01afe20000201000 */
[----:B------:R-:W1:Y:S02]  /*5880*/  LDC R6, c[0x0][0x618] ;  /* 0x00018600ff067b82 */ /* 0x000e640000000800 */
[----:B------:R-:W-:-:S02]  /*5890*/  IMAD.X R5, RZ, RZ, ~R0, P0 ;  /* 0x000000ffff057224 */ /* 0x000fc400000e0e00 */
[----:B------:R-:W-:Y:S01]  /*58a0*/  FMUL R7, R7, UR4 ;  /* 0x0000000407077c20 */ /* 0x000fe20008400000 */
[----:B------:R-:W-:Y:S01]  /*58b0*/  ULDC UR4, c[0x0][0x154] ;  /* 0x0000550000047ab9 */ /* 0x000fe20000000800 */
[-C--:B------:R-:W-:Y:S02]  /*58c0*/  IMAD R0, R5, R14.reuse, RZ ;  /* 0x0000000e05007224 */ /* 0x080fe400078e02ff */
[----:B------:R-:W2:Y:S01]  /*58d0*/  LDC R8, c[0x0][0x608] ;  /* 0x00018200ff087b82 */ /* 0x000ea20000000800 */
[C---:B------:R-:W-:Y:S01]  /*58e0*/  IMAD.WIDE.U32 R4, R3.reuse, R14, R16 ;  /* 0x0000000e03047225 */ /* 0x040fe200078e0010 */
[----:B------:R-:W3:Y:S03]  /*58f0*/  F2I.U32.TRUNC.NTZ R7, R7 ;  /* 0x0000000700077305 */ /* 0x000ee6000020f000 */
[----:B------:R-:W-:Y:S01]  /*5900*/  IMAD R3, R3, R15, R0 ;  /* 0x0000000f03037224 */ /* 0x000fe200078e0200 */
[----:B------:R-:W-:-:S02]  /*5910*/  I2FP.F32.U32 R0, R21 ;  /* 0x0000001500007245 */ /* 0x000fc40000201000 */
[----:B------:R-:W4:Y:S01]  /*5920*/  LDC R26, c[0x0][0x658] ;  /* 0x00019600ff1a7b82 */ /* 0x000f220000000800 */
[----:B------:R-:W-:Y:S01]  /*5930*/  IMAD.IADD R3, R5, 0x1, R3 ;  /* 0x0000000105037824 */ /* 0x000fe200078e0203 */
[----:B0-----:R-:W-:Y:S01]  /*5940*/  ISETP.NE.U32.AND P0, PT, R28, RZ, PT ;  /* 0x000000ff1c00720c */ /* 0x001fe20003f05070 */
[----:B------:R-:W-:-:S03]  /*5950*/  FMUL R0, R0, UR4 ;  /* 0x0000000400007c20 */ /* 0x000fc60008400000 */
[----:B------:R-:W-:Y:S01]  /*5960*/  ISETP.NE.AND.EX P0, PT, R29, RZ, PT, P0 ;  /* 0x000000ff1d00720c */ /* 0x000fe20003f05300 */
[----:B------:R0:W0:Y:S01]  /*5970*/  F2I.U32.TRUNC.NTZ R14, R0 ;  /* 0x00000000000e7305 */ /* 0x000022000020f000 */
[----:B------:R-:W0:Y:S01]  /*5980*/  LDC R9, c[0x0][0x144] ;  /* 0x00005100ff097b82 */ /* 0x000e220000000800 */
[-C--:B-1----:R-:W-:Y:S01]  /*5990*/  SHF.R.U64 R10, R4, R6.reuse, R3 ;  /* 0x00000006040a7219 */ /* 0x082fe20000001203 */
[----:B---3--:R-:W-:Y:S01]  /*59a0*/  IMAD.MOV R7, RZ, RZ, -R7 ;  /* 0x000000ffff077224 */ /* 0x008fe200078e0a07 */
[----:B------:R-:W-:-:S05]  /*59b0*/  SHF.R.U32.HI R3, RZ, R6, R3 ;  /* 0x00000006ff037219 */ /* 0x000fca0000011603 */
[----:B------:R-:W1:Y:S01]  /*59c0*/  LDC R24, c[0x0][0x148] ;  /* 0x00005200ff187b82 */ /* 0x000e620000000800 */
[-CC-:B--2---:R-:W-:Y:S02]  /*59d0*/  SHF.R.U64 R12, R10, R8.reuse, R3.reuse ;  /* 0x000000080a0c7219 */ /* 0x184fe40000001203 */
[----:B------:R-:W-:-:S05]  /*59e0*/  SHF.R.U32.HI R3, RZ, R8, R3 ;  /* 0x00000008ff037219 */ /* 0x000fca0000011603 */
[----:B------:R-:W2:Y:S01]  /*59f0*/  LDC R15, c[0x0][0x600] ;  /* 0x00018000ff0f7b82 */ /* 0x000ea20000000800 */
[-CC-:B----4-:R-:W-:Y:S02]  /*5a00*/  SHF.R.U64 R13, R12, R26.reuse, R3.reuse ;  /* 0x0000001a0c0d7219 */ /* 0x190fe40000001203 */
[----:B------:R-:W-:-:S03]  /*5a10*/  SHF.R.U32.HI R5, RZ, R26, R3 ;  /* 0x0000001aff057219 */ /* 0x000fc60000011603 */
[----:B------:R-:W-:Y:S02]  /*5a20*/  IMAD.MOV.U32 R4, RZ, RZ, R13 ;  /* 0x000000ffff047224 */ /* 0x000fe400078e000d */
[----:B------:R-:W3:Y:S01]  /*5a30*/  LDC R27, c[0x0][0x648] ;  /* 0x00019200ff1b7b82 */ /* 0x000ee20000000800 */
[----:B0-----:R-:W-:-:S07]  /*5a40*/  IMAD R25, R9, R7, R20 ;  /* 0x0000000709197224 */ /* 0x001fce00078e0214 */
[----:B------:R-:W0:Y:S08]  /*5a50*/  LDC R30, c[0x0][0x638] ;  /* 0x00018e00ff1e7b82 */ /* 0x000e300000000800 */
[----:B------:R-:W4:Y:S01]  /*5a60*/  LDC R31, c[0x0][0x610] ;  /* 0x00018400ff1f7b82 */ /* 0x000f220000000800 */
[----:B-1----:R-:W-:Y:S05]  /*5a70*/  @!P0 BRA `(.L_x_150) ;  /* 0x0000000000288947 */ /* 0x002fea0003800000 */
[----:B------:R-:W1:Y:S02]  /*5a80*/  LDC R0, c[0x0][0x64c] ;  /* 0x00019300ff007b82 */ /* 0x000e640000000800 */
[----:B-1----:R-:W-:-:S05]  /*5a90*/  IADD3 R3, P0, R13, R0, RZ ;  /* 0x000000000d037210 */ /* 0x002fca0007f1e0ff */
        /* <DEDUP_REMOVED lines=8> */
.L_x_150:
[----:B------:R-:W-:Y:S01]  /*5b20*/  ISETP.NE.AND P0, PT, R2, 0x1, PT ;  /* 0x000000010200780c */ /* 0x000fe20003f05270 */
[----:B------:R-:W-:Y:S01]  /*5b30*/  IMAD.MOV R14, RZ, RZ, -R14 ;  /* 0x000000ffff0e7224 */ /* 0x000fe200078e0a0e */
[----:B---3--:R-:W-:Y:S01]  /*5b40*/  SHF.R.U64 R0, R4, R27, R5 ;  /* 0x0000001b04007219 */ /* 0x008fe20000001205 */
[----:B--2---:R-:W-:Y:S01]  /*5b50*/  VIADD R5, R15, 0xffffffff ;  /* 0xffffffff0f057836 */ /* 0x004fe20000000000 */
[----:B------:R-:W-:-:S03]  /*5b60*/  LOP3.LUT R3, R12, R87, RZ, 0xc0, !PT ;  /* 0x000000570c037212 */ /* 0x000fc600078ec0ff */
[----:B------:R-:W-:Y:S01]  /*5b70*/  IMAD.MOV R4, RZ, RZ, -R0 ;  /* 0x000000ffff047224 */ /* 0x000fe200078e0a00 */
[----:B------:R-:W-:Y:S01]  /*5b80*/  LOP3.LUT R10, R10, R5, RZ, 0xc0, !PT ;  /* 0x000000050a0a7212 */ /* 0x000fe200078ec0ff */
[----:B------:R-:W-:Y:S02]  /*5b90*/  IMAD R0, R84, R0, R3 ;  /* 0x0000000054007224 */ /* 0x000fe400078e0203 */
[----:B0-----:R-:W-:Y:S02]  /*5ba0*/  IMAD R3, R4, R30, R13 ;  /* 0x0000001e04037224 */ /* 0x001fe400078e020d */
[----:B------:R-:W-:Y:S02]  /*5bb0*/  @P0 IMAD R25, R24, R14, R21 ;  /* 0x0000000e18190224 */ /* 0x000fe400078e0215 */
[----:B------:R-:W-:Y:S02]  /*5bc0*/  IMAD R5, R3, R15, R10 ;  /* 0x0000000f03057224 */ /* 0x000fe400078e020a */
[----:B----4-:R-:W-:-:S02]  /*5bd0*/  IMAD R0, R0, R31, R25 ;  /* 0x0000001f00007224 */ /* 0x010fc400078e0219 */
[----:B------:R-:W-:-:S03]  /*5be0*/  IMAD.MOV.U32 R4, RZ, RZ, 0x1 ;  /* 0x00000001ff047424 */ /* 0x000fc600078e00ff */
[----:B------:R-:W-:Y:S02]  /*5bf0*/  SEL R92, R5, R0, !P0 ;  /* 0x00000000055c7207 */ /* 0x000fe40004000000 */
[----:B------:R-:W-:Y:S02]  /*5c00*/  PRMT R3, R4, 0x7610, R3 ;  /* 0x0000761004037816 */ /* 0x000fe40000000003 */
[----:B------:R-:W-:-:S07]  /*5c10*/  SEL R0, R0, R5, !P0 ;  /* 0x0000000500007207 */ /* 0x000fce0004000000 */
.L_x_148:
[----:B------:R-:W-:Y:S01]  /*5c20*/  LOP3.LUT P0, RZ, R3, 0xff, RZ, 0xc0, !PT ;  /* 0x000000ff03ff7812 */ /* 0x000fe2000780c0ff */
[----:B------:R-:W-:-:S12]  /*5c30*/  IMAD.MOV.U32 R91, RZ, RZ, R0 ;  /* 0x000000ffff5b7224 */ /* 0x000fd800078e0000 */
[----:B------:R-:W-:Y:S05]  /*5c40*/  @P0 BRA `(.L_x_151) ;  /* 0xffffffb800d00947 */ /* 0x000fea000383ffff */
[----:B------:R-:W-:Y:S05]  /*5c50*/  EXIT ;  /* 0x000000000000794d */ /* 0x000fea0003800000 */
.L_x_8:
        /* <DEDUP_REMOVED lines=26> */
.L_x_153:
[----:B------:R-:W0:Y:S01]  /*5e00*/  LDC.64 R30, c[0x0][0x640] ;  /* 0x00019000ff1e7b82 */ /* 0x000e220000000a00 */
[-CC-:B------:R-:W-:Y:S01]  /*5e10*/  SHF.R.U64 R22, R14, R8.reuse, R15.reuse ;  /* 0x000000080e167219 */ /* 0x180fe2000000120f */
[----:B------:R-:W-:Y:S01]  /*5e20*/  IMAD.MOV.U32 R27, RZ, RZ, 0x1 ;  /* 0x00000001ff1b7424 */ /* 0x000fe200078e00ff */
[----:B------:R-:W-:Y:S02]  /*5e30*/  SHF.R.U32.HI R7, RZ, R8, R15 ;  /* 0x00000008ff077219 */ /* 0x000fe4000001160f */
[----:B------:R-:W-:-:S03]  /*5e40*/  IADD3 R13, P0, RZ, -R22, RZ ;  /* 0x80000016ff0d7210 */ /* 0x000fc60007f1e0ff */
[----:B------:R-:W1:Y:S02]  /*5e50*/  LDC R12, c[0x0][0x618] ;  /* 0x00018600ff0c7b82 */ /* 0x000e640000000800 */
[----:B------:R-:W-:Y:S02]  /*5e60*/  IMAD.X R7, RZ, RZ, ~R7, P0 ;  /* 0x000000ffff077224 */ /* 0x000fe400000e0e07 */
[----:B------:R-:W-:-:S04]  /*5e70*/  IMAD.WIDE.U32 R10, R13, R24, R16 ;  /* 0x000000180d0a7225 */ /* 0x000fc800078e0010 */
[----:B------:R-:W2:Y:S01]  /*5e80*/  LDC R14, c[0x0][0x608] ;  /* 0x00018200ff0e7b82 */ /* 0x000ea20000000800 */
[----:B------:R-:W-:-:S04]  /*5e90*/  IMAD R8, R7, R24, RZ ;  /* 0x0000001807087224 */ /* 0x000fc800078e02ff */
[----:B------:R-:W-:-:S03]  /*5ea0*/  IMAD R7, R13, R25, R8 ;  /* 0x000000190d077224 */ /* 0x000fc600078e0208 */
[----:B------:R-:W3:Y:S01]  /*5eb0*/  LDC R28, c[0x0][0x658] ;  /* 0x00019600ff1c7b82 */ /* 0x000ee20000000800 */
[----:B------:R-:W-:Y:S01]  /*5ec0*/  IMAD.IADD R7, R11, 0x1, R7 ;  /* 0x000000010b077824 */ /* 0x000fe200078e0207 */
[----:B0-----:R-:W-:Y:S01]  /*5ed0*/  ISETP.NE.U32.AND P0, PT, R30, RZ, PT ;  /* 0x000000ff1e00720c */ /* 0x001fe20003f05070 */
[----:B------:R-:W-:-:S03]  /*5ee0*/  IMAD.MOV.U32 R11, RZ, RZ, -0x1 ;  /* 0xffffffffff0b7424 */ /* 0x000fc600078e00ff */
        /* <DEDUP_REMOVED lines=8> */
[-C--:B---3--:R-:W-:Y:S02]  /*5f70*/  SHF.L.U32 R10, R11, R28.reuse, RZ ;  /* 0x0000001c0b0a7219 */ /* 0x088fe400000006ff */
[--C-:B------:R-:W-:Y:S02]  /*5f80*/  SHF.R.U64 R26, R24, R28, R7.reuse ;  /* 0x0000001c181a7219 */ /* 0x100fe40000001207 */
[----:B------:R-:W-:Y:S02]  /*5f90*/  LOP3.LUT R29, RZ, R10, RZ, 0x33, !PT ;  /* 0x0000000aff1d7212 */ /* 0x000fe400078e33ff */
[----:B------:R-:W-:Y:S01]  /*5fa0*/  SHF.R.U32.HI R11, RZ, R28, R7 ;  /* 0x0000001cff0b7219 */ /* 0x000fe20000011607 */
[----:B------:R-:W3:Y:S01]  /*5fb0*/  LDC R32, c[0x0][0x610] ;  /* 0x00018400ff207b82 */ /* 0x000ee20000000800 */
[----:B------:R-:W-:Y:S01]  /*5fc0*/  IMAD.MOV.U32 R10, RZ, RZ, R26 ;  /* 0x000000ffff0a7224 */ /* 0x000fe200078e001a */
[----:B------:R-:W-:Y:S06]  /*5fd0*/  @!P0 BRA `(.L_x_154) ;  /* 0x0000000000288947 */ /* 0x000fec0003800000 */
        /* <DEDUP_REMOVED lines=10> */
.L_x_154:
[----:B------:R-:W-:Y:S02]  /*6080*/  ISETP.NE.AND P0, PT, R2, 0x1, PT ;  /* 0x000000010200780c */ /* 0x000fe40003f05270 */
[----:B-1----:R-:W-:Y:S01]  /*6090*/  SHF.R.U64 R8, R10, R8, R11 ;  /* 0x000000080a087219 */ /* 0x002fe2000000120b */
[----:B0-----:R-:W-:Y:S01]  /*60a0*/  VIADD R11, R21, 0xffffffff ;  /* 0xffffffff150b7836 */ /* 0x001fe20000000000 */
[----:B------:R-:W-:Y:S02]  /*60b0*/  SHF.L.U32 R27, R27, R28, RZ ;  /* 0x0000001c1b1b7219 */ /* 0x000fe400000006ff */
[----:B------:R-:W-:Y:S01]  /*60c0*/  LOP3.LUT R5, R24, R29, RZ, 0xc0, !PT ;  /* 0x0000001d18057212 */ /* 0x000fe200078ec0ff */
[----:B------:R-:W-:-:S04]  /*60d0*/  IMAD.MOV R7, RZ, RZ, -R8 ;  /* 0x000000ffff077224 */ /* 0x000fc800078e0a08 */
[----:B------:R-:W-:Y:S02]  /*60e0*/  IMAD R5, R27, R8, R5 ;  /* 0x000000081b057224 */ /* 0x000fe400078e0205 */
[----:B------:R-:W-:Y:S01]  /*60f0*/  @P0 IMAD R6, R9, R23, R4 ;  /* 0x0000001709060224 */ /* 0x000fe200078e0204 */
[----:B------:R-:W-:Y:S01]  /*6100*/  LOP3.LUT R9, R20, R11, RZ, 0xc0, !PT ;  /* 0x0000000b14097212 */ /* 0x000fe200078ec0ff */
[----:B--2---:R-:W-:Y:S02]  /*6110*/  IMAD R4, R7, R25, R26 ;  /* 0x0000001907047224 */ /* 0x004fe400078e021a */
[----:B---3--:R-:W-:Y:S02]  /*6120*/  IMAD R6, R5, R32, R6 ;  /* 0x0000002005067224 */ /* 0x008fe400078e0206 */
[----:B------:R-:W-:Y:S02]  /*6130*/  IMAD R5, R4, R21, R9 ;  /* 0x0000001504057224 */ /* 0x000fe400078e0209 */
[----:B------:R-:W-:-:S02]  /*6140*/  IMAD.MOV.U32 R8, RZ, RZ, 0x1 ;  /* 0x00000001ff087424 */ /* 0x000fc400078e00ff */
[----:B------:R-:W-:Y:S01]  /*6150*/  IMAD.MOV.U32 R7, RZ, RZ, R22 ;  /* 0x000000ffff077224 */ /* 0x000fe200078e0016 */
[----:B------:R-:W-:Y:S02]  /*6160*/  SEL R21, R5, R6, !P0 ;  /* 0x0000000605157207 */ /* 0x000fe40004000000 */
[----:B------:R-:W-:-:S07]  /*6170*/  SEL R20, R6, R5, !P0 ;  /* 0x0000000506147207 */ /* 0x000fce0004000000 */
.L_x_152:
[----:B------:R-:W-:-:S08]  /*6180*/  NOP ;  /* 0x0000000000007918 */ /* 0x000fd00000000000 */
[----:B------:R-:W0:-:S00]  /*6190*/  USETMAXREG.DEALLOC.CTAPOOL 0x28 ;  /* 0x00000028000079c8 */ /* 0x000e0000080e0500 */
[----:B0-----:R-:W-:-:S13]  /*61a0*/  ISETP.NE.AND P0, PT, R3, RZ, PT ;  /* 0x000000ff0300720c */ /* 0x001fda0003f05270 */
[----:B------:R-:W-:Y:S05]  /*61b0*/  @P0 EXIT ;  /* 0x000000000000094d */ /* 0x000fea0003800000 */
[----:B------:R-:W-:Y:S01]  /*61c0*/  LOP3.LUT P0, RZ, R8, 0xff, RZ, 0xc0, !PT ;  /* 0x000000ff08ff7812 */ /* 0x000fe2000780c0ff */
[----:B------:R-:W-:Y:S02]  /*61d0*/  IMAD.MOV.U32 R3, RZ, RZ, 0x1 ;  /* 0x00000001ff037424 */ /* 0x000fe400078e00ff */
[----:B------:R-:W-:-:S10]  /*61e0*/  IMAD.MOV.U32 R8, RZ, RZ, RZ ;  /* 0x000000ffff087224 */ /* 0x000fd400078e00ff */
[----:B------:R-:W-:Y:S05]  /*61f0*/  @!P0 BRA `(.L_x_155) ;  /* 0x0000000c00288947 */ /* 0x000fea0003800000 */
[----:B------:R-:W0:Y:S01]  /*6200*/  LDC R3, c[0x0][0x28c] ;  /* 0x0000a300ff037b82 */ /* 0x000e220000000800 */
[----:B------:R-:W1:Y:S01]  /*6210*/  S2R R10, SR_CgaCtaId ;  /* 0x00000000000a7919 */ /* 0x000e620000008800 */
[----:B------:R-:W-:Y:S01]  /*6220*/  IMAD.MOV.U32 R13, RZ, RZ, 0x700 ;  /* 0x00000700ff0d7424 */ /* 0x000fe200078e00ff */
[----:B------:R-:W-:Y:S01]  /*6230*/  ULDC UR5, c[0x0][0x658] ;  /* 0x0001960000057ab9 */ /* 0x000fe20000000800 */
[----:B------:R-:W-:Y:S01]  /*6240*/  UMOV UR6, 0xffffffff ;  /* 0xffffffff00067882 */ /* 0x000fe20000000000 */
[----:B------:R-:W-:Y:S01]  /*6250*/  BSSY B0, `(.L_x_155) ;  /* 0x00000c4000007945 */ /* 0x000fe20003800000 */
[----:B------:R-:W-:Y:S01]  /*6260*/  USHF.L.U32 UR6, UR6, UR5, URZ ;  /* 0x0000000506067299 */ /* 0x000fe2000800063f */
[----:B------:R-:W-:Y:S01]  /*6270*/  IMAD.MOV.U32 R12, RZ, RZ, 0x1 ;  /* 0x00000001ff0c7424 */ /* 0x000fe200078e00ff */
[----:B------:R-:W-:Y:S01]  /*6280*/  LOP3.LUT R9, R18, 0x2, RZ, 0xfc, !PT ;  /* 0x0000000212097812 */ /* 0x000fe200078efcff */
[----:B------:R-:W-:Y:S01]  /*6290*/  IMAD.MOV.U32 R8, RZ, RZ, RZ ;  /* 0x000000ffff087224 */ /* 0x000fe200078e00ff */
[----:B------:R-:W-:Y:S01]  /*62a0*/  ULDC UR4, c[0x0][0x600] ;  /* 0x0001800000047ab9 */ /* 0x000fe20000000800 */
[----:B------:R-:W-:Y:S01]  /*62b0*/  UMOV UR7, 0x1 ;  /* 0x0000000100077882 */ /* 0x000fe20000000000 */
[----:B------:R-:W-:-:S02]  /*62c0*/  UIADD3 UR15, UR4, -0x1, URZ ;  /* 0xffffffff040f7890 */ /* 0x000fc4000fffe03f */
[----:B------:R-:W-:Y:S02]  /*62d0*/  USHF.L.U32 UR17, UR7, UR5, URZ ;  /* 0x0000000507117299 */ /* 0x000fe4000800063f */
[----:B------:R-:W-:Y:S01]  /*62e0*/  ULOP3.LUT UR16, URZ, UR6, URZ, 0x33, !UPT ;  /* 0x000000063f107292 */ /* 0x000fe2000f8e333f */
[----:B------:R-:W-:Y:S01]  /*62f0*/  ULDC.64 UR20, c[0x0][0x198] ;  /* 0x0000660000147ab9 */ /* 0x000fe20000000a00 */
[----:B0-----:R-:W-:-:S05]  /*6300*/  VIADD R3, R3, 0x1f ;  /* 0x0000001f03037836 */ /* 0x001fca0000000000 */
[----:B------:R-:W-:-:S04]  /*6310*/  SHF.R.S32.HI R4, RZ, 0x1f, R3 ;  /* 0x0000001fff047819 */ /* 0x000fc80000011403 */
[----:B------:R-:W-:Y:S01]  /*6320*/  LEA.HI R4, R4, R3, RZ, 0x5 ;  /* 0x0000000304047211 */ /* 0x000fe200078f28ff */
[----:B------:R-:W-:Y:S01]  /*6330*/  IMAD.MOV.U32 R3, RZ, RZ, 0x1 ;  /* 0x00000001ff037424 */ /* 0x000fe200078e00ff */
[----:B-1----:R-:W-:Y:S02]  /*6340*/  LOP3.LUT R10, R10, 0x1, RZ, 0xc0, !PT ;  /* 0x000000010a0a7812 */ /* 0x002fe400078ec0ff */
[----:B------:R-:W-:-:S03]  /*6350*/  SHF.R.S32.HI R11, RZ, 0x5, R4 ;  /* 0x00000005ff0b7819 */ /* 0x000fc60000011404 */
[----:B------:R-:W-:Y:S02]  /*6360*/  IMAD R13, R10, R13, 0x1e300 ;  /* 0x0001e3000a0d7424 */ /* 0x000fe400078e020d */
[----:B------:R-:W-:-:S07]  /*6370*/  VIADD R19, R11, 0x1 ;  /* 0x000000010b137836 */ /* 0x000fce0000000000 */
.L_x_166:
[----:B------:R-:W-:-:S03]  /*6380*/  UMOV UR4, 0xffffffff ;  /* 0xffffffff00047882 */ /* 0x000fc60000000000 */
[----:B------:R-:W-:Y:S05]  /*6390*/  BRA.DIV UR4, `(.L_x_156) ;  /* 0x0000001e04507947 */ /* 0x000fea000b800000 */
[----:B------:R-:W-:-:S13]  /*63a0*/  ELECT P6, URZ, PT ;  /* 0x00000000003f782f */ /* 0x000fda00038c0000 */
.L_x_203:
[----:B------:R-:W0:Y:S01]  /*63b0*/  LDC R4, c[0x0][0x28c] ;  /* 0x0000a300ff047b82 */ /* 0x000e220000000800 */
[----:B------:R-:W-:Y:S01]  /*63c0*/  BSSY B1, `(.L_x_157) ;  /* 0x0000039000017945 */ /* 0x000fe20003800000 */
[----:B0-----:R-:W-:-:S13]  /*63d0*/  ISETP.LT.OR P6, PT, R4, 0x1, !P6 ;  /* 0x000000010400780c */ /* 0x001fda00077c1670 */
[----:B------:R-:W-:Y:S05]  /*63e0*/  @P6 BRA `(.L_x_158) ;  /* 0x0000000000d86947 */ /* 0x000fea0003800000 */
[----:B------:R-:W-:Y:S02]  /*63f0*/  IMAD R21, R21, 0x2, R10 ;  /* 0x0000000215157824 */ /* 0x000fe400078e020a */
[----:B------:R-:W-:Y:S02]  /*6400*/  IMAD.SHL.U32 R20, R20, 0x80, RZ ;  /* 0x0000008014147824 */ /* 0x000fe400078e00ff */
[----:B------:R-:W-:Y:S02]  /*6410*/  IMAD.MOV.U32 R22, RZ, RZ, RZ ;  /* 0x000000ffff167224 */ /* 0x000fe400078e00ff */
[----:B------:R-:W-:Y:S02]  /*6420*/  IMAD.MOV.U32 R4, RZ, RZ, R19 ;  /* 0x000000ffff047224 */ /* 0x000fe400078e0013 */
[----:B------:R-:W-:Y:S02]  /*6430*/  IMAD.MOV.U32 R5, RZ, RZ, R3 ;  /* 0x000000ffff057224 */ /* 0x000fe400078e0003 */
[----:B------:R-:W-:-:S02]  /*6440*/  IMAD.MOV.U32 R6, RZ, RZ, R8 ;  /* 0x000000ffff067224 */ /* 0x000fc400078e0008 */
[----:B------:R-:W-:-:S07]  /*6450*/  IMAD R21, R21, 0x38, RZ ;  /* 0x0000003815157824 */ /* 0x000fce00078e02ff */
.L_x_161:
[----:B------:R-:W0:Y:S01]  /*6460*/  S2R R15, SR_CgaCtaId ;  /* 0x00000000000f7919 */ /* 0x000e220000008800 */
[----:B------:R-:W-:Y:S02]  /*6470*/  MOV R14, 0x400 ;  /* 0x00000400000e7802 */ /* 0x000fe40000000f00 */
[----:B------:R-:W-:Y:S02]  /*6480*/  ISETP.NE.AND P1, PT, R0, RZ, PT ;  /* 0x000000ff0000720c */ /* 0x000fe40003f25270 */
[----:B0-----:R-:W-:Y:S02]  /*6490*/  LEA R25, R15, R14, 0x18 ;  /* 0x0000000e0f197211 */ /* 0x001fe400078ec0ff */
[----:B------:R-:W-:-:S09]  /*64a0*/  SHF.L.U32 R14, R5, 0x1f, RZ ;  /* 0x0000001f050e7819 */ /* 0x000fd200000006ff */
[----:B------:R-:W0:Y:S01]  /*64b0*/  @!P1 LDC R15, c[0x0][0x500] ;  /* 0x00014000ff0f9b82 */ /* 0x000e220000000800 */
[----:B------:R-:W-:-:S04]  /*64c0*/  IMAD R23, R6, 0x8, R25 ;  /* 0x0000000806177824 */ /* 0x000fc800078e0219 */
[----:B------:R-:W1:Y:S02]  /*64d0*/  SYNCS.PHASECHK.TRANS64.TRYWAIT P0, [R23+URZ+0xf0], R14 ;  /* 0x0000f00e170075a7 */ /* 0x000e64000800017f */
[----:B-1----:R-:W-:Y:S05]  /*64e0*/  @!P0 BRA `(.L_x_159) ;  /* 0x0000001c001c8947 */ /* 0x002fea0003800000 */
.L_x_204:
[----:B-1----:R-:W-:Y:S01]  /*64f0*/  PRMT R14, R9, 0x9910, RZ ;  /* 0x00009910090e7816 */ /* 0x002fe200000000ff */
[----:B0-----:R0:W-:Y:S03]  /*6500*/  @!P1 SYNCS.ARRIVE.TRANS64 RZ, [R23+URZ], R15 ;  /* 0x0000000f17ff99a7 */ /* 0x0011e6000800003f */
[----:B------:R-:W-:-:S13]  /*6510*/  ISETP.NE.AND P0, PT, R14, 0x2, PT ;  /* 0x000000020e00780c */ /* 0x000fda0003f05270 */
[----:B0-----:R-:W-:Y:S05]  /*6520*/  @P0 BRA `(.L_x_160) ;  /* 0x0000000000040947 */ /* 0x001fea0003800000 */
[----:B------:R-:W-:Y:S01]  /*6530*/  BPT.TRAP 0x1 ;  /* 0x000000040000795c */ /* 0x000fe20000300000 */
.L_x_160:
[----:B------:R-:W-:Y:S01]  /*6540*/  IMAD R14, R6, 0x1000, R25 ;  /* 0x00001000060e7824 */ /* 0x000fe200078e0219 */
[----:B------:R-:W-:Y:S01]  /*6550*/  R2UR UR13, R25 ;  /* 0x00000000190d72ca */ /* 0x000fe200000e0000 */
[----:B------:R-:W-:Y:S01]  /*6560*/  VIADD R4, R4, 0xffffffff ;  /* 0xffffffff04047836 */ /* 0x000fe20000000000 */
[----:B------:R-:W-:Y:S01]  /*6570*/  R2UR UR9, R23 ;  /* 0x00000000170972ca */ /* 0x000fe200000e0000 */
[----:B------:R-:W-:Y:S01]  /*6580*/  UIADD3 UR4, UP0, UR20, 0xf0, URZ ;  /* 0x000000f014047890 */ /* 0x000fe2000ff1e03f */
[----:B------:R-:W-:Y:S01]  /*6590*/  R2UR UR5, R14 ;  /* 0x000000000e0572ca */ /* 0x000fe200000e0000 */
[----:B------:R-:W-:Y:S01]  /*65a0*/  IMAD R14, R6, 0xe00, R13 ;  /* 0x00000e00060e7824 */ /* 0x000fe200078e020d */
[----:B------:R-:W-:Y:S01]  /*65b0*/  R2UR UR11, R20 ;  /* 0x00000000140b72ca */ /* 0x000fe200000e0000 */
[----:B------:R-:W-:Y:S01]  /*65c0*/  UIADD3 UR22, UP1, UR20, 0x1f0, URZ ;  /* 0x000001f014167890 */ /* 0x000fe2000ff3e03f */
[----:B------:R-:W-:Y:S01]  /*65d0*/  R2UR UR10, R22 ;  /* 0x00000000160a72ca */ /* 0x000fe200000e0000 */
[----:B------:R-:W-:Y:S01]  /*65e0*/  VIADD R6, R6, 0x1 ;  /* 0x0000000106067836 */ /* 0x000fe20000000000 */
[----:B------:R-:W-:Y:S01]  /*65f0*/  R2UR UR8, R14 ;  /* 0x000000000e0872ca */ /* 0x000fe200000e0000 */
[----:B------:R-:W-:Y:S01]  /*6600*/  UIADD3.X UR23, URZ, UR21, URZ, UP1, !UPT ;  /* 0x000000153f177290 */ /* 0x000fe20008ffe43f */
[----:B------:R-:W-:Y:S01]  /*6610*/  R2UR UR12, R7 ;  /* 0x00000000070c72ca */ /* 0x000fe200000e0000 */
[----:B------:R-:W-:Y:S01]  /*6620*/  UMOV UR6, 0x0 ;  /* 0x0000000000067882 */ /* 0x000fe20000000000 */
[----:B------:R-:W-:Y:S01]  /*6630*/  R2UR UR18, R21 ;  /* 0x00000000151272ca */ /* 0x000fe200000e0000 */
[----:B------:R-:W-:Y:S01]  /*6640*/  UMOV UR7, 0x10000000 ;  /* 0x1000000000077882 */ /* 0x000fe20000000000 */
[----:B------:R-:W-:Y:S01]  /*6650*/  ISETP.GT.AND P1, PT, R4, 0x1, PT ;  /* 0x000000010400780c */ /* 0x000fe20003f24270 */
[----:B------:R-:W-:Y:S01]  /*6660*/  UIADD3 UR14, UR5, 0x300, URZ ;  /* 0x00000300050e7890 */ /* 0x000fe2000fffe03f */
[----:B------:R-:W-:Y:S01]  /*6670*/  ISETP.NE.AND P0, PT, R6, 0x1e, PT ;  /* 0x0000001e0600780c */ /* 0x000fe20003f05270 */
[----:B------:R-:W-:Y:S01]  /*6680*/  UIADD3.X UR5, URZ, UR21, URZ, UP0, !UPT ;  /* 0x000000153f057290 */ /* 0x000fe200087fe43f */
[----:B------:R-:W-:Y:S01]  /*6690*/  VIADD R22, R22, 0x20 ;  /* 0x0000002016167836 */ /* 0x000fe20000000000 */
[----:B------:R-:W-:Y:S01]  /*66a0*/  UMOV UR19, 0x30000 ;  /* 0x0003000000137882 */ /* 0x000fe20000000000 */
[----:B------:R-:W-:Y:S01]  /*66b0*/  SEL R14, RZ, 0x1, P0 ;  /* 0x00000001ff0e7807 */ /* 0x000fe20000000000 */
[----:B------:R-:W-:Y:S01]  /*66c0*/  UIADD3 UR13, UR13, UR8, URZ ;  /* 0x000000080d0d7290 */ /* 0x000fe2000fffe03f */
[----:B------:R-:W-:-:S02]  /*66d0*/  SEL R6, R6, RZ, P0 ;  /* 0x000000ff06067207 */ /* 0x000fc40000000000 */
[----:B------:R-:W-:Y:S01]  /*66e0*/  UMOV UR8, UR14 ;  /* 0x0000000e00087c82 */ /* 0x000fe20008000000 */
[----:B------:R-:W-:Y:S01]  /*66f0*/  LOP3.LUT R5, R5, R14, RZ, 0x3c, !PT ;  /* 0x0000000e05057212 */ /* 0x000fe200078e3cff */
[----:B------:R0:W-:Y:S02]  /*6700*/  UTMALDG.3D [UR8], [UR4], desc[UR6] ;  /* 0x00000608040075b4 */ /* 0x0001e40008011000 */
[----:B0-----:R-:W-:Y:S01]  /*6710*/  UMOV UR11, UR18 ;  /* 0x00000012000b7c82 */ /* 0x001fe20008000000 */
[----:B------:R-:W-:Y:S02]  /*6720*/  UMOV UR8, UR13 ;  /* 0x0000000d00087c82 */ /* 0x000fe40008000000 */
[----:B------:R0:W-:Y:S02]  /*6730*/  UTMALDG.3D.MULTICAST [UR8], [UR22], UR19, desc[UR6] ;  /* 0x00000608160073b4 */ /* 0x0001e40008011813 */
[----:B0-----:R-:W-:Y:S05]  /*6740*/  @P1 BRA `(.L_x_161) ;  /* 0xfffffffc00441947 */ /* 0x001fea000383ffff */
.L_x_158:
[----:B------:R-:W-:Y:S05]  /*6750*/  BSYNC B1 ;  /* 0x0000000000017941 */ /* 0x000fea0003800000 */
.L_x_157:
[----:B------:R-:W-:Y:S01]  /*6760*/  LOP3.LUT P1, RZ, R12, 0xff, RZ, 0xc0, !PT ;  /* 0x000000ff0cff7812 */ /* 0x000fe2000782c0ff */
[C---:B------:R-:W-:Y:S01]  /*6770*/  IMAD.IADD R7, R11.reuse, 0x1, R8 ;  /* 0x000000010b077824 */ /* 0x040fe200078e0208 */
[----:B------:R-:W-:Y:S01]  /*6780*/  ULDC.64 UR4, c[0x0][0x650] ;  /* 0x0001940000047ab9 */ /* 0x000fe20000000a00 */
[----:B------:R-:W-:Y:S01]  /*6790*/  ISETP.GE.U32.AND P2, PT, R11, 0x1e, PT ;  /* 0x0000001e0b00780c */ /* 0x000fe20003f46070 */
[----:B------:R-:W-:Y:S01]  /*67a0*/  BSSY B1, `(.L_x_162) ;  /* 0x000006c000017945 */ /* 0x000fe20003800000 */
[----:B------:R-:W-:Y:S01]  /*67b0*/  IMAD.MOV.U32 R20, RZ, RZ, -0x1 ;  /* 0xffffffffff147424 */ /* 0x000fe200078e00ff */
[----:B------:R-:W-:Y:S01]  /*67c0*/  ISETP.GT.U32.AND P0, PT, R7, 0x1d, PT ;  /* 0x0000001d0700780c */ /* 0x000fe20003f04070 */
[----:B------:R-:W-:Y:S01]  /*67d0*/  IMAD.MOV.U32 R21, RZ, RZ, -0x1 ;  /* 0xffffffffff157424 */ /* 0x000fe200078e00ff */
[----:B------:R-:W-:Y:S02]  /*67e0*/  PRMT R12, RZ, 0x7610, R12 ;  /* 0x00007610ff0c7816 */ /* 0x000fe4000000000c */
[----:B------:R-:W-:-:S03]  /*67f0*/  ISETP.LT.U32.AND P0, PT, R11, 0x1e, P0 ;  /* 0x0000001e0b00780c */ /* 0x000fc60000701070 */
[----:B------:R-:W0:Y:S01]  /*6800*/  @P1 S2R R5, SR_CgaCtaId ;  /* 0x0000000000051919 */ /* 0x000e220000008800 */
[----:B------:R-:W-:-:S04]  /*6810*/  @P1 MOV R4, 0x400 ;  /* 0x0000040000041802 */ /* 0x000fc80000000f00 */
[----:B0-----:R-:W-:Y:S01]  /*6820*/  @P1 LEA R6, R5, R4, 0x18 ;  /* 0x0000000405061211 */ /* 0x001fe200078ec0ff */
[----:B------:R-:W-:Y:S01]  /*6830*/  IMAD.WIDE.U32 R4, R7, -0x77777777, RZ ;  /* 0x8888888907047825 */ /* 0x000fe200078e00ff */
[----:B------:R-:W-:Y:S02]  /*6840*/  SEL R4, RZ, 0x1, !P0 ;  /* 0x00000001ff047807 */ /* 0x000fe40004000000 */
[----:B------:R0:W-:Y:S01]  /*6850*/  @P1 SYNCS.ARRIVE.TRANS64.A1T0 RZ, [R6+URZ+0x1f8], RZ ;  /* 0x0001f8ff06ff19a7 */ /* 0x0001e2000810003f */
[----:B------:R-:W-:Y:S02]  /*6860*/  IADD3 R16, P1, R16, UR36, RZ ;  /* 0x0000002410107c10 */ /* 0x000fe4000ff3e0ff */
[----:B------:R-:W-:Y:S02]  /*6870*/  LOP3.LUT R3, R3, R4, RZ, 0x3c, !PT ;  /* 0x0000000403037212 */ /* 0x000fe400078e3cff */
[----:B------:R-:W-:Y:S02]  /*6880*/  IADD3.X R17, R17, UR42, RZ, P1, !PT ;  /* 0x0000002a11117c10 */ /* 0x000fe40008ffe4ff */
[----:B------:R-:W-:-:S02]  /*6890*/  ISETP.GE.U32.AND P0, PT, R16, UR4, PT ;  /* 0x0000000410007c0c */ /* 0x000fc4000bf06070 */
[----:B0-----:R-:W-:Y:S02]  /*68a0*/  SHF.R.U32.HI R6, RZ, 0x4, R5 ;  /* 0x00000004ff067819 */ /* 0x001fe40000011605 */
[----:B------:R-:W-:Y:S02]  /*68b0*/  ISETP.GE.U32.AND.EX P0, PT, R17, UR5, PT, P0 ;  /* 0x0000000511007c0c */ /* 0x000fe4000bf06100 */
[----:B------:R-:W-:Y:S01]  /*68c0*/  @P2 LOP3.LUT R3, R3, 0x1, R6, 0x78, !PT ;  /* 0x0000000103032812 */ /* 0x000fe200078e7806 */
[----:B------:R-:W-:Y:S01]  /*68d0*/  IMAD R8, R6, -0x1e, R7 ;  /* 0xffffffe206087824 */ /* 0x000fe200078e0207 */
[----:B------:R-:W-:Y:S01]  /*68e0*/  PRMT R4, RZ, 0x7610, R4 ;  /* 0x00007610ff047816 */ /* 0x000fe20000000004 */
[----:B------:R-:W-:-:S08]  /*68f0*/  IMAD.MOV.U32 R7, RZ, RZ, -0x1 ;  /* 0xffffffffff077424 */ /* 0x000fd000078e00ff */
[----:B------:R-:W-:Y:S05]  /*6900*/  @P0 BRA `(.L_x_163) ;  /* 0x0000000400540947 */ /* 0x000fea0003800000 */
[----:B------:R-:W0:Y:S01]  /*6910*/  S2R R15, SR_CTAID.X ;  /* 0x00000000000f7919 */ /* 0x000e220000002500 */
[----:B------:R-:W-:Y:S01]  /*6920*/  ULDC.64 UR4, c[0x0][0x628] ;  /* 0x00018a0000047ab9 */ /* 0x000fe20000000a00 */
[----:B------:R-:W-:Y:S01]  /*6930*/  ULDC UR7, c[0x0][0x630] ;  /* 0x00018c0000077ab9 */ /* 0x000fe20000000800 */
[----:B------:R-:W-:Y:S01]  /*6940*/  ISETP.NE.U32.AND P0, PT, RZ, UR4, PT ;  /* 0x00000004ff007c0c */ /* 0x000fe2000bf05070 */
[----:B------:R-:W1:Y:S01]  /*6950*/  S2R R20, SR_CTAID.Y ;  /* 0x0000000000147919 */ /* 0x000e620000002600 */
[----:B------:R-:W-:Y:S01]  /*6960*/  ULDC UR8, c[0x0][0x150] ;  /* 0x0000540000087ab9 */ /* 0x000fe20000000800 */
[----:B------:R-:W-:Y:S01]  /*6970*/  IMAD.MOV.U32 R4, RZ, RZ, R16 ;  /* 0x000000ffff047224 */ /* 0x000fe200078e0010 */
[----:B------:R-:W-:Y:S01]  /*6980*/  ISETP.NE.AND.EX P0, PT, RZ, UR5, PT, P0 ;  /* 0x00000005ff007c0c */ /* 0x000fe2000bf05300 */
[----:B------:R-:W-:Y:S01]  /*6990*/  IMAD.MOV.U32 R5, RZ, RZ, R17 ;  /* 0x000000ffff057224 */ /* 0x000fe200078e0011 */
[----:B0-----:R-:W-:-:S11]  /*69a0*/  I2FP.F32.U32 R22, R15 ;  /* 0x0000000f00167245 */ /* 0x001fd60000201000 */
[----:B------:R-:W-:Y:S05]  /*69b0*/  @!P0 BRA `(.L_x_164) ;  /* 0x0000000000288947 */ /* 0x000fea0003800000 */
[----:B------:R-:W-:Y:S02]  /*69c0*/  ULDC UR6, c[0x0][0x634] ;  /* 0x00018d0000067ab9 */ /* 0x000fe40000000800 */
[----:B------:R-:W-:-:S05]  /*69d0*/  IADD3 R5, P0, R16, UR6, RZ ;  /* 0x0000000610057c10 */ /* 0x000fca000ff1e0ff */
[----:B------:R-:W-:-:S04]  /*69e0*/  IMAD.X R21, RZ, RZ, R17, P0 ;  /* 0x000000ffff157224 */ /* 0x000fc800000e0611 */
[----:B------:R-:W-:-:S04]  /*69f0*/  IMAD.WIDE.U32 R6, R21, UR4, RZ ;  /* 0x0000000415067c25 */ /* 0x000fc8000f8e00ff */
[----:B------:R-:W-:-:S04]  /*6a00*/  IMAD.WIDE.U32 R6, P0, R5, UR5, R6 ;  /* 0x0000000505067c25 */ /* 0x000fc8000f800006 */
[----:B------:R-:W-:-:S04]  /*6a10*/  IMAD.WIDE.U32 R4, R5, UR4, RZ ;  /* 0x0000000405047c25 */ /* 0x000fc8000f8e00ff */
[----:B------:R-:W-:Y:S01]  /*6a20*/  IMAD.MOV.U32 R4, RZ, RZ, R7 ;  /* 0x000000ffff047224 */ /* 0x000fe200078e0007 */
[----:B------:R-:W-:Y:S01]  /*6a30*/  IADD3 RZ, P1, R5, R6, RZ ;  /* 0x0000000605ff7210 */ /* 0x000fe20007f3e0ff */
[----:B------:R-:W-:-:S04]  /*6a40*/  IMAD.X R5, RZ, RZ, RZ, P0 ;  /* 0x000000ffff057224 */ /* 0x000fc800000e06ff */
[----:B------:R-:W-:-:S08]  /*6a50*/  IMAD.WIDE.U32.X R4, R21, UR5, R4, P1 ;  /* 0x0000000515047c25 */ /* 0x000fd000088e0404 */
.L_x_164:
[--C-:B------:R-:W-:Y:S01]  /*6a60*/  SHF.R.U64 R14, R4, UR7, R5.reuse ;  /* 0x00000007040e7c19 */ /* 0x100fe20008001205 */
[----:B------:R-:W-:Y:S01]  /*6a70*/  FMUL R22, R22, UR8 ;  /* 0x0000000816167c20 */ /* 0x000fe20008400000 */
[----:B------:R-:W-:Y:S01]  /*6a80*/  SHF.R.U32.HI R4, RZ, UR7, R5 ;  /* 0x00000007ff047c19 */ /* 0x000fe20008011605 */
[----:B------:R-:W0:Y:S01]  /*6a90*/  LDC R6, c[0x0][0x144] ;  /* 0x00005100ff067b82 */ /* 0x000e220000000800 */
[----:B------:R-:W-:Y:S01]  /*6aa0*/  IADD3 R5, P0, RZ, -R14, RZ ;  /* 0x8000000eff057210 */ /* 0x000fe20007f1e0ff */
[----:B------:R-:W-:Y:S01]  /*6ab0*/  ULDC UR6, c[0x0][0x154] ;  /* 0x0000550000067ab9 */ /* 0x000fe20000000800 */
[----:B-1----:R-:W-:Y:S01]  /*6ac0*/  I2FP.F32.U32 R7, R20 ;  /* 0x0000001400077245 */ /* 0x002fe20000201000 */
[----:B------:R-:W1:Y:S01]  /*6ad0*/  F2I.U32.TRUNC.NTZ R22, R22 ;  /* 0x0000001600167305 */ /* 0x000e62000020f000 */
[----:B------:R-:W-:Y:S01]  /*6ae0*/  ULDC.64 UR4, c[0x0][0x620] ;  /* 0x0001880000047ab9 */ /* 0x000fe20000000a00 */
[----:B------:R-:W-:Y:S01]  /*6af0*/  IMAD.X R4, RZ, RZ, ~R4, P0 ;  /* 0x000000ffff047224 */ /* 0x000fe200000e0e04 */
[----:B------:R-:W-:Y:S01]  /*6b00*/  ISETP.NE.AND P2, PT, R2, 0x1, PT ;  /* 0x000000010200780c */ /* 0x000fe20003f45270 */
[----:B------:R-:W-:Y:S01]  /*6b10*/  FMUL R23, R7, UR6 ;  /* 0x0000000607177c20 */ /* 0x000fe20008400000 */
[----:B------:R-:W2:Y:S01]  /*6b20*/  LDC R25, c[0x0][0x148] ;  /* 0x00005200ff197b82 */ /* 0x000ea20000000800 */
[----:B------:R-:W-:Y:S01]  /*6b30*/  IMAD R4, R4, UR4, RZ ;  /* 0x0000000404047c24 */ /* 0x000fe2000f8e02ff */
[----:B------:R-:W-:-:S02]  /*6b40*/  ULDC.64 UR6, c[0x0][0x640] ;  /* 0x0001900000067ab9 */ /* 0x000fc40000000a00 */
[----:B------:R-:W-:Y:S01]  /*6b50*/  ISETP.NE.U32.AND P0, PT, RZ, UR6, PT ;  /* 0x00000006ff007c0c */ /* 0x000fe2000bf05070 */
[----:B------:R-:W3:Y:S01]  /*6b60*/  F2I.U32.TRUNC.NTZ R23, R23 ;  /* 0x0000001700177305 */ /* 0x000ee2000020f000 */
[C---:B------:R-:W-:Y:S02]  /*6b70*/  IMAD R7, R5.reuse, UR5, R4 ;  /* 0x0000000505077c24 */ /* 0x040fe4000f8e0204 */
[----:B------:R-:W-:Y:S01]  /*6b80*/  IMAD.WIDE.U32 R4, R5, UR4, R16 ;  /* 0x0000000405047c25 */ /* 0x000fe2000f8e0010 */
[----:B------:R-:W-:Y:S01]  /*6b90*/  ULDC UR4, c[0x0][0x618] ;  /* 0x0001860000047ab9 */ /* 0x000fe20000000800 */
[----:B------:R-:W-:Y:S02]  /*6ba0*/  ISETP.NE.AND.EX P0, PT, RZ, UR7, PT, P0 ;  /* 0x00000007ff007c0c */ /* 0x000fe4000bf05300 */
[----:B------:R-:W-:Y:S02]  /*6bb0*/  IMAD.IADD R5, R5, 0x1, R7 ;  /* 0x0000000105057824 */ /* 0x000fe400078e0207 */
[----:B-1----:R-:W-:-:S03]  /*6bc0*/  IMAD.MOV R22, RZ, RZ, -R22 ;  /* 0x000000ffff167224 */ /* 0x002fc600078e0a16 */
[----:B------:R-:W-:Y:S01]  /*6bd0*/  SHF.R.U64 R21, R4, UR4, R5 ;  /* 0x0000000404157c19 */ /* 0x000fe20008001205 */
[----:B0-----:R-:W-:Y:S01]  /*6be0*/  IMAD R15, R6, R22, R15 ;  /* 0x00000016060f7224 */ /* 0x001fe200078e020f */
[----:B------:R-:W-:Y:S01]  /*6bf0*/  SHF.R.U32.HI R4, RZ, UR4, R5 ;  /* 0x00000004ff047c19 */ /* 0x000fe20008011605 */
[----:B------:R-:W-:Y:S01]  /*6c00*/  ULDC UR4, c[0x0][0x608] ;  /* 0x0001820000047ab9 */ /* 0x000fe20000000800 */
[----:B---3--:R-:W-:Y:S02]  /*6c10*/  IMAD.MOV R6, RZ, RZ, -R23 ;  /* 0x000000ffff067224 */ /* 0x008fe400078e0a17 */
[--C-:B------:R-:W-:Y:S02]  /*6c20*/  SHF.R.U64 R22, R21, UR4, R4.reuse ;  /* 0x0000000415167c19 */ /* 0x100fe40008001204 */
[----:B------:R-:W-:Y:S01]  /*6c30*/  SHF.R.U32.HI R5, RZ, UR4, R4 ;  /* 0x00000004ff057c19 */ /* 0x000fe20008011604 */
[----:B------:R-:W-:Y:S01]  /*6c40*/  ULDC UR4, c[0x0][0x658] ;  /* 0x0001960000047ab9 */ /* 0x000fe20000000800 */
[----:B--2---:R-:W-:-:S02]  /*6c50*/  @P2 IMAD R15, R25, R6, R20 ;  /* 0x00000006190f2224 */ /* 0x004fc400078e0214 */
[--C-:B------:R-:W-:Y:S02]  /*6c60*/  SHF.R.U64 R20, R22, UR4, R5.reuse ;  /* 0x0000000416147c19 */ /* 0x100fe40008001205 */
[----:B------:R-:W-:-:S03]  /*6c70*/  SHF.R.U32.HI R23, RZ, UR4, R5 ;  /* 0x00000004ff177c19 */ /* 0x000fc60008011605 */
[----:B------:R-:W-:Y:S02]  /*6c80*/  IMAD.MOV.U32 R6, RZ, RZ, R20 ;  /* 0x000000ffff067224 */ /* 0x000fe400078e0014 */
[----:B------:R-:W-:Y:S01]  /*6c90*/  IMAD.MOV.U32 R5, RZ, RZ, R23 ;  /* 0x000000ffff057224 */ /* 0x000fe200078e0017 */
[----:B------:R-:W-:Y:S06]  /*6ca0*/  @!P0 BRA `(.L_x_165) ;  /* 0x00000000002c8947 */ /* 0x000fec0003800000 */
        /* <DEDUP_REMOVED lines=9> */
[----:B------:R-:W-:-:S04]  /*6d40*/  IMAD.WIDE.U32.X R4, R23, UR7, R4, P1 ;  /* 0x0000000717047c25 */ /* 0x000fc800088e0404 */
[----:B------:R-:W-:-:S07]  /*6d50*/  IMAD.MOV.U32 R6, RZ, RZ, R4 ;  /* 0x000000ffff067224 */ /* 0x000fce00078e0004 */
.L_x_165:
[----:B------:R-:W-:Y:S01]  /*6d60*/  ULDC UR4, c[0x0][0x648] ;  /* 0x0001920000047ab9 */ /* 0x000fe20000000800 */
[----:B------:R-:W-:Y:S01]  /*6d70*/  LOP3.LUT R4, R22, UR16, RZ, 0xc0, !PT ;  /* 0x0000001016047c12 */ /* 0x000fe2000f8ec0ff */
[----:B------:R-:W-:Y:S01]  /*6d80*/  ULDC UR5, c[0x0][0x610] ;  /* 0x0001840000057ab9 */ /* 0x000fe20000000800 */
[----:B------:R-:W-:Y:S01]  /*6d90*/  SHF.R.U64 R5, R6, UR4, R5 ;  /* 0x0000000406057c19 */ /* 0x000fe20008001205 */
[----:B------:R-:W-:Y:S01]  /*6da0*/  ULDC UR4, c[0x0][0x638] ;  /* 0x00018e0000047ab9 */ /* 0x000fe20000000800 */
[----:B------:R-:W-:-:S03]  /*6db0*/  LOP3.LUT R21, R21, UR15, RZ, 0xc0, !PT ;  /* 0x0000000f15157c12 */ /* 0x000fc6000f8ec0ff */
[----:B------:R-:W-:Y:S02]  /*6dc0*/  IMAD.MOV R7, RZ, RZ, -R5 ;  /* 0x000000ffff077224 */ /* 0x000fe400078e0a05 */
[----:B------:R-:W-:Y:S02]  /*6dd0*/  IMAD R4, R5, UR17, R4 ;  /* 0x0000001105047c24 */ /* 0x000fe4000f8e0204 */
[----:B------:R-:W-:Y:S01]  /*6de0*/  IMAD R20, R7, UR4, R20 ;  /* 0x0000000407147c24 */ /* 0x000fe2000f8e0214 */
[----:B------:R-:W-:Y:S01]  /*6df0*/  ULDC UR4, c[0x0][0x600] ;  /* 0x0001800000047ab9 */ /* 0x000fe20000000800 */
[----:B------:R-:W-:Y:S02]  /*6e00*/  IMAD R15, R4, UR5, R15 ;  /* 0x00000005040f7c24 */ /* 0x000fe4000f8e020f */
[----:B------:R-:W-:Y:S02]  /*6e10*/  IMAD R20, R20, UR4, R21 ;  /* 0x0000000414147c24 */ /* 0x000fe4000f8e0215 */
[----:B------:R-:W-:-:S02]  /*6e20*/  IMAD.MOV.U32 R4, RZ, RZ, 0x1 ;  /* 0x00000001ff047424 */ /* 0x000fc400078e00ff */
[----:B------:R-:W-:Y:S01]  /*6e30*/  IMAD.MOV.U32 R7, RZ, RZ, R14 ;  /* 0x000000ffff077224 */ /* 0x000fe200078e000e */
[----:B------:R-:W-:Y:S02]  /*6e40*/  SEL R21, R20, R15, !P2 ;  /* 0x0000000f14157207 */ /* 0x000fe40005000000 */
[----:B------:R-:W-:-:S07]  /*6e50*/  SEL R20, R15, R20, !P2 ;  /* 0x000000140f147207 */ /* 0x000fce0005000000 */
.L_x_163:
[----:B------:R-:W-:Y:S05]  /*6e60*/  BSYNC B1 ;  /* 0x0000000000017941 */ /* 0x000fea0003800000 */
.L_x_162:
[----:B------:R-:W-:-:S13]  /*6e70*/  LOP3.LUT P0, RZ, R4, 0xff, RZ, 0xc0, !PT ;  /* 0x000000ff04ff7812 */ /* 0x000fda000780c0ff */
[----:B------:R-:W-:Y:S05]  /*6e80*/  @P0 BRA `(.L_x_166) ;  /* 0xfffffff4003c0947 */ /* 0x000fea000383ffff */
[----:B------:R-:W-:Y:S05]  /*6e90*/  BSYNC B0 ;  /* 0x0000000000007941 */ /* 0x000fea0003800000 */
.L_x_155:
[----:B------:R-:W-:-:S03]  /*6ea0*/  UMOV UR4, 0xffffffff ;  /* 0xffffffff00047882 */ /* 0x000fc60000000000 */
[----:B------:R-:W-:Y:S05]  /*6eb0*/  BRA.DIV UR4, `(.L_x_167) ;  /* 0x0000001204bc7947 */ /* 0x000fea000b800000 */
[----:B------:R-:W-:-:S13]  /*6ec0*/  ELECT P6, URZ, PT ;  /* 0x00000000003f782f */ /* 0x000fda00038c0000 */
.L_x_207:
[----:B------:R-:W-:Y:S04]  /*6ed0*/  BSSY B0, `(.L_x_168) ;  /* 0x0000115000007945 */ /* 0x000fe80003800000 */
[----:B------:R-:W-:Y:S05]  /*6ee0*/  @!P6 BRA `(.L_x_169) ;  /* 0x00000010004ce947 */ /* 0x000fea0003800000 */
[----:B------:R-:W-:-:S04]  /*6ef0*/  LOP3.LUT R18, R18, 0x2, RZ, 0xfc, !PT ;  /* 0x0000000212127812 */ /* 0x000fc800078efcff */
[----:B------:R-:W-:-:S13]  /*6f00*/  ISETP.NE.AND P0, PT, R18, 0x3, PT ;  /* 0x000000031200780c */ /* 0x000fda0003f05270 */
[----:B------:R-:W-:Y:S05]  /*6f10*/  @!P0 BRA `(.L_x_170) ;  /* 0x0000000000048947 */ /* 0x000fea0003800000 */
[----:B------:R-:W-:Y:S01]  /*6f20*/  BPT.TRAP 0x1 ;  /* 0x000000040000795c */ /* 0x000fe20000300000 */
.L_x_170:
[----:B------:R-:W0:Y:S01]  /*6f30*/  S2R R5, SR_CgaCtaId ;  /* 0x0000000000057919 */ /* 0x000e220000008800 */
[----:B------:R-:W-:Y:S02]  /*6f40*/  MOV R0, 0x400 ;  /* 0x0000040000007802 */ /* 0x000fe40000000f00 */
[----:B------:R-:W-:Y:S02]  /*6f50*/  SHF.L.U32 R2, R3, 0x1f, RZ ;  /* 0x0000001f03027819 */ /* 0x000fe400000006ff */
[----:B0-----:R-:W-:-:S05]  /*6f60*/  LEA R5, R5, R0, 0x18 ;  /* 0x0000000005057211 */ /* 0x001fca00078ec0ff */
[----:B------:R-:W-:-:S04]  /*6f70*/  VIADD R5, R5, 0xf0 ;  /* 0x000000f005057836 */ /* 0x000fc80000000000 */
[C---:B------:R-:W-:Y:S02]  /*6f80*/  IMAD R7, R8.reuse, 0x8, R5 ;  /* 0x0000000808077824 */ /* 0x040fe400078e0205 */
[----:B------:R-:W-:Y:S02]  /*6f90*/  VIADD R8, R8, 0x1 ;  /* 0x0000000108087836 */ /* 0x000fe40000000000 */
[----:B------:R-:W0:Y:S03]  /*6fa0*/  SYNCS.PHASECHK.TRANS64.TRYWAIT P0, [R7+URZ], R2 ;  /* 0x00000002070075a7 */ /* 0x000e26000800017f */
[----:B------:R-:W-:-:S04]  /*6fb0*/  ISETP.NE.AND P1, PT, R8, 0x1e, PT ;  /* 0x0000001e0800780c */ /* 0x000fc80003f25270 */
[----:B------:R-:W-:Y:S02]  /*6fc0*/  SEL R0, RZ, 0x1, P1 ;  /* 0x00000001ff007807 */ /* 0x000fe40000800000 */
[----:B------:R-:W-:Y:S02]  /*6fd0*/  SEL R8, R8, RZ, P1 ;  /* 0x000000ff08087207 */ /* 0x000fe40000800000 */
[----:B------:R-:W-:-:S03]  /*6fe0*/  LOP3.LUT R9, R3, R0, RZ, 0x3c, !PT ;  /* 0x0000000003097212 */ /* 0x000fc600078e3cff */
[----:B------:R-:W-:Y:S01]  /*6ff0*/  IMAD R6, R8, 0x8, R5 ;  /* 0x0000000808067824 */ /* 0x000fe200078e0205 */
[----:B------:R-:W-:Y:S01]  /*7000*/  SHF.L.U32 R3, R9, 0x1f, RZ ;  /* 0x0000001f09037819 */ /* 0x000fe200000006ff */
[----:B0-----:R-:W-:Y:S06]  /*7010*/  @!P0 BRA `(.L_x_171) ;  /* 0x0000001000848947 */ /* 0x001fec0003800000 */
.L_x_208:
[----:B------:R-:W1:Y:S01]  /*7020*/  SYNCS.PHASECHK.TRANS64.TRYWAIT P0, [R6+URZ], R3 ;  /* 0x00000003060075a7 */ /* 0x000e62000800017f */
[----:B------:R-:W-:-:S05]  /*7030*/  VIADD R0, R8, 0x1 ;  /* 0x0000000108007836 */ /* 0x000fca0000000000 */
[----:B------:R-:W-:-:S04]  /*7040*/  ISETP.NE.AND P1, PT, R0, 0x1e, PT ;  /* 0x0000001e0000780c */ /* 0x000fc80003f25270 */
[----:B0-----:R-:W-:Y:S02]  /*7050*/  SEL R2, RZ, 0x1, P1 ;  /* 0x00000001ff027807 */ /* 0x001fe40000800000 */
[----:B------:R-:W-:Y:S02]  /*7060*/  SEL R0, R0, RZ, P1 ;  /* 0x000000ff00007207 */ /* 0x000fe40000800000 */
[----:B------:R-:W-:-:S03]  /*7070*/  LOP3.LUT R9, R9, R2, RZ, 0x3c, !PT ;  /* 0x0000000209097212 */ /* 0x000fc600078e3cff */
[----:B------:R-:W-:Y:S01]  /*7080*/  IMAD R7, R0, 0x8, R5 ;  /* 0x0000000800077824 */ /* 0x000fe200078e0205 */
[----:B------:R-:W-:Y:S01]  /*7090*/  SHF.L.U32 R4, R9, 0x1f, RZ ;  /* 0x0000001f09047819 */ /* 0x000fe200000006ff */
[----:B-1----:R-:W-:Y:S06]  /*70a0*/  @!P0 BRA `(.L_x_172) ;  /* 0x0000001000748947 */ /* 0x002fec0003800000 */
.L_x_209:
[----:B------:R-:W1:Y:S01]  /*70b0*/  SYNCS.PHASECHK.TRANS64.TRYWAIT P0, [R7+URZ], R4 ;  /* 0x00000004070075a7 */ /* 0x000e62000800017f */
[----:B------:R-:W-:-:S05]  /*70c0*/  VIADD R0, R0, 0x1 ;  /* 0x0000000100007836 */ /* 0x000fca0000000000 */
[----:B------:R-:W-:-:S04]  /*70d0*/  ISETP.NE.AND P1, PT, R0, 0x1e, PT ;  /* 0x0000001e0000780c */ /* 0x000fc80003f25270 */
[----:B------:R-:W-:Y:S02]  /*70e0*/  SEL R2, RZ, 0x1, P1 ;  /* 0x00000001ff027807 */ /* 0x000fe40000800000 */
[----:B------:R-:W-:Y:S02]  /*70f0*/  SEL R0, R0, RZ, P1 ;  /* 0x000000ff00007207 */ /* 0x000fe40000800000 */
[----:B------:R-:W-:-:S03]  /*7100*/  LOP3.LUT R9, R9, R2, RZ, 0x3c, !PT ;  /* 0x0000000209097212 */ /* 0x000fc600078e3cff */
[----:B0-----:R-:W-:Y:S01]  /*7110*/  IMAD R6, R0, 0x8, R5 ;  /* 0x0000000800067824 */ /* 0x001fe200078e0205 */
[----:B------:R-:W-:Y:S01]  /*7120*/  SHF.L.U32 R3, R9, 0x1f, RZ ;  /* 0x0000001f09037819 */ /* 0x000fe200000006ff */
[----:B-1----:R-:W-:Y:S06]  /*7130*/  @!P0 BRA `(.L_x_173) ;  /* 0x0000001000648947 */ /* 0x002fec0003800000 */
.L_x_210:
        /* <DEDUP_REMOVED lines=9> */
.L_x_211:
        /* <DEDUP_REMOVED lines=9> */
.L_x_212:
        /* <DEDUP_REMOVED lines=9> */
.L_x_213:
        /* <DEDUP_REMOVED lines=9> */
.L_x_214:
        /* <DEDUP_REMOVED lines=9> */
.L_x_215:
        /* <DEDUP_REMOVED lines=9> */
.L_x_216:
        /* <DEDUP_REMOVED lines=9> */
.L_x_217:
        /* <DEDUP_REMOVED lines=9> */
.L_x_218:
        /* <DEDUP_REMOVED lines=9> */
.L_x_219:
        /* <DEDUP_REMOVED lines=9> */
.L_x_220:
        /* <DEDUP_REMOVED lines=9> */
.L_x_221:
        /* <DEDUP_REMOVED lines=9> */
.L_x_222:
        /* <DEDUP_REMOVED lines=9> */
.L_x_223:
        /* <DEDUP_REMOVED lines=9> */
.L_x_224:
        /* <DEDUP_REMOVED lines=9> */
.L_x_225:
        /* <DEDUP_REMOVED lines=9> */
.L_x_226:
        /* <DEDUP_REMOVED lines=9> */
.L_x_227:
        /* <DEDUP_REMOVED lines=9> */
.L_x_228:
        /* <DEDUP_REMOVED lines=9> */
.L_x_229:
        /* <DEDUP_REMOVED lines=9> */
.L_x_230:
        /* <DEDUP_REMOVED lines=9> */
.L_x_231:
        /* <DEDUP_REMOVED lines=9> */
.L_x_232:
        /* <DEDUP_REMOVED lines=9> */
.L_x_233:
        /* <DEDUP_REMOVED lines=9> */
.L_x_234:
        /* <DEDUP_REMOVED lines=9> */
.L_x_235:
[----:B------:R-:W1:Y:S01]  /*7f50*/  SYNCS.PHASECHK.TRANS64.TRYWAIT P0, [R7+URZ], R4 ;  /* 0x00000004070075a7 */ /* 0x000e62000800017f */
[----:B------:R-:W-:-:S05]  /*7f60*/  VIADD R0, R0, 0x1 ;  /* 0x0000000100007836 */ /* 0x000fca0000000000 */
[----:B------:R-:W-:-:S04]  /*7f70*/  ISETP.NE.AND P1, PT, R0, 0x1e, PT ;  /* 0x0000001e0000780c */ /* 0x000fc80003f25270 */
[----:B------:R-:W-:Y:S02]  /*7f80*/  SEL R2, RZ, 0x1, P1 ;  /* 0x00000001ff027807 */ /* 0x000fe40000800000 */
[----:B------:R-:W-:Y:S02]  /*7f90*/  SEL R0, R0, RZ, P1 ;  /* 0x000000ff00007207 */ /* 0x000fe40000800000 */
[----:B------:R-:W-:Y:S01]  /*7fa0*/  LOP3.LUT R2, R9, R2, RZ, 0x3c, !PT ;  /* 0x0000000209027212 */ /* 0x000fe200078e3cff */
[----:B-1----:R-:W-:Y:S06]  /*7fb0*/  @!P0 BRA `(.L_x_199) ;  /* 0x0000000800cc8947 */ /* 0x002fec0003800000 */
.L_x_236:
[----:B------:R-:W-:Y:S01]  /*7fc0*/  IMAD R5, R0, 0x8, R5 ;  /* 0x0000000800057824 */ /* 0x000fe200078e0205 */
[----:B------:R-:W-:-:S07]  /*7fd0*/  SHF.L.U32 R0, R2, 0x1f, RZ ;  /* 0x0000001f02007819 */ /* 0x000fce00000006ff */
.L_x_200:
[----:B--2---:R2:W3:Y:S02]  /*7fe0*/  SYNCS.PHASECHK.TRANS64.TRYWAIT P0, [R5+URZ], R0 ;  /* 0x00000000050075a7 */ /* 0x0044e4000800017f */
[----:B---3--:R-:W-:Y:S05]  /*7ff0*/  @!P0 NANOSLEEP.SYNCS 0x989680 ;  /* 0x009896800000895d */ /* 0x008fea0003900000 */
[----:B------:R-:W3:Y:S02]  /*8000*/  @!P0 SYNCS.PHASECHK.TRANS64 P0, [R5+URZ], R0 ;  /* 0x00000000050085a7 */ /* 0x000ee4000800007f */
[----:B---3--:R-:W-:Y:S05]  /*8010*/  @!P0 BRA `(.L_x_200) ;  /* 0xfffffffc00f08947 */ /* 0x008fea000383ffff */
.L_x_169:
[----:B------:R-:W-:Y:S05]  /*8020*/  BSYNC B0 ;  /* 0x0000000000007941 */ /* 0x000fea0003800000 */
.L_x_168:
[----:B------:R-:W-:Y:S05]  /*8030*/  EXIT ;  /* 0x000000000000794d */ /* 0x000fea0003800000 */
.L_x_22:
[----:B-1----:R1:W2:Y:S02]  /*8040*/  SYNCS.PHASECHK.TRANS64.TRYWAIT P1, [R0+URZ], R3 ;  /* 0x00000003000075a7 */ /* 0x0022a4000802017f */
[----:B--2---:R-:W-:Y:S05]  /*8050*/  @!P1 NANOSLEEP.SYNCS 0x989680 ;  /* 0x009896800000995d */ /* 0x004fea0003900000 */
[----:B------:R-:W2:Y:S02]  /*8060*/  @!P1 SYNCS.PHASECHK.TRANS64 P1, [R0+URZ], R3 ;  /* 0x00000003000095a7 */ /* 0x000ea4000802007f */
[----:B--2---:R-:W-:Y:S05]  /*8070*/  @!P1 BRA `(.L_x_22) ;  /* 0xfffffffc00f09947 */ /* 0x004fea000383ffff */
[----:B------:R-:W-:Y:S05]  /*8080*/  BRA `(.L_x_21) ;  /* 0xffffff9800787947 */ /* 0x000fea000383ffff */
.L_x_27:
[----:B-1----:R1:W2:Y:S02]  /*8090*/  SYNCS.PHASECHK.TRANS64.TRYWAIT P1, [R4+URZ], R5 ;  /* 0x00000005040075a7 */ /* 0x0022a4000802017f */
[----:B--2---:R-:W-:Y:S05]  /*80a0*/  @!P1 NANOSLEEP.SYNCS 0x989680 ;  /* 0x009896800000995d */ /* 0x004fea0003900000 */
[----:B------:R-:W2:Y:S02]  /*80b0*/  @!P1 SYNCS.PHASECHK.TRANS64 P1, [R4+URZ], R5 ;  /* 0x00000005040095a7 */ /* 0x000ea4000802007f */
[----:B--2---:R-:W-:Y:S05]  /*80c0*/  @!P1 BRA `(.L_x_27) ;  /* 0xfffffffc00f09947 */ /* 0x004fea000383ffff */
[----:B------:R-:W-:Y:S05]  /*80d0*/  BRA `(.L_x_26) ;  /* 0xffffff9c00ac7947 */ /* 0x000fea000383ffff */
.L_x_156:
[----:B------:R-:W-:Y:S01]  /*80e0*/  BSSY B1, `(.L_x_201) ;  /* 0x0000006000017945 */ /* 0x000fe20003800000 */
[----:B------:R-:W-:-:S07]  /*80f0*/  IMAD.MOV.U32 R15, RZ, RZ, -0x1 ;  /* 0xffffffffff0f7424 */ /* 0x000fce00078e00ff */
[----:B------:R-:W-:Y:S05]  /*8100*/  WARPSYNC.COLLECTIVE R15, `(.L_x_202) ;  /* 0x000000000f0c7348 */ /* 0x000fea0003c00000 */
[----:B------:R-:W-:Y:S02]  /*8110*/  ELECT P6, UR62, PT ;  /* 0x00000000003e782f */ /* 0x000fe400038c0000 */
[----:B------:R-:W-:Y:S01]  /*8120*/  MOV R14, UR62 ;  /* 0x0000003e000e7c02 */ /* 0x000fe20008000f00 */
[----:B------:R-:W-:Y:S10]  /*8130*/  ENDCOLLECTIVE ;  /* 0x000000000000791b */ /* 0x000ff40003800000 */
.L_x_202:
[----:B------:R-:W-:Y:S05]  /*8140*/  BSYNC B1 ;  /* 0x0000000000017941 */ /* 0x000fea0003800000 */
.L_x_201:
[----:B------:R-:W-:Y:S05]  /*8150*/  BRA `(.L_x_203) ;  /* 0xffffffe000947947 */ /* 0x000fea000383ffff */
.L_x_159:
[----:B-1----:R1:W2:Y:S02]  /*8160*/  SYNCS.PHASECHK.TRANS64.TRYWAIT P0, [R23+URZ+0xf0], R14 ;  /* 0x0000f00e170075a7 */ /* 0x0022a4000800017f */
[----:B--2---:R-:W-:Y:S05]  /*8170*/  @!P0 NANOSLEEP.SYNCS 0x989680 ;  /* 0x009896800000895d */ /* 0x004fea0003900000 */
[----:B------:R-:W2:Y:S02]  /*8180*/  @!P0 SYNCS.PHASECHK.TRANS64 P0, [R23+URZ+0xf0], R14 ;  /* 0x0000f00e170085a7 */ /* 0x000ea4000800007f */
[----:B--2---:R-:W-:Y:S05]  /*8190*/  @!P0 BRA `(.L_x_159) ;  /* 0xfffffffc00f08947 */ /* 0x004fea000383ffff */
[----:B------:R-:W-:Y:S05]  /*81a0*/  BRA `(.L_x_204) ;  /* 0xffffffe000d07947 */ /* 0x000fea000383ffff */
.L_x_167:
[----:B------:R-:W-:Y:S01]  /*81b0*/  BSSY B0, `(.L_x_205) ;  /* 0x0000006000007945 */ /* 0x000fe20003800000 */
[----:B------:R-:W-:-:S07]  /*81c0*/  IMAD.MOV.U32 R15, RZ, RZ, -0x1 ;  /* 0xffffffffff0f7424 */ /* 0x000fce00078e00ff */
[----:B------:R-:W-:Y:S05]  /*81d0*/  WARPSYNC.COLLECTIVE R15, `(.L_x_206) ;  /* 0x000000000f0c7348 */ /* 0x000fea0003c00000 */
[----:B------:R-:W-:Y:S02]  /*81e0*/  ELECT P6, UR62, PT ;  /* 0x00000000003e782f */ /* 0x000fe400038c0000 */
[----:B------:R-:W-:Y:S01]  /*81f0*/  MOV R14, UR62 ;  /* 0x0000003e000e7c02 */ /* 0x000fe20008000f00 */
[----:B------:R-:W-:Y:S10]  /*8200*/  ENDCOLLECTIVE ;  /* 0x000000000000791b */ /* 0x000ff40003800000 */
.L_x_206:
[----:B------:R-:W-:Y:S05]  /*8210*/  BSYNC B0 ;  /* 0x0000000000007941 */ /* 0x000fea0003800000 */
.L_x_205:
[----:B------:R-:W-:Y:S05]  /*8220*/  BRA `(.L_x_207) ;  /* 0xffffffec00287947 */ /* 0x000fea000383ffff */
.L_x_171:
[----:B0-----:R0:W1:Y:S02]  /*8230*/  SYNCS.PHASECHK.TRANS64.TRYWAIT P0, [R7+URZ], R2 ;  /* 0x00000002070075a7 */ /* 0x001064000800017f */
[----:B-1----:R-:W-:Y:S05]  /*8240*/  @!P0 NANOSLEEP.SYNCS 0x989680 ;  /* 0x009896800000895d */ /* 0x002fea0003900000 */
[----:B------:R-:W1:Y:S02]  /*8250*/  @!P0 SYNCS.PHASECHK.TRANS64 P0, [R7+URZ], R2 ;  /* 0x00000002070085a7 */ /* 0x000e64000800007f */
[----:B-1----:R-:W-:Y:S05]  /*8260*/  @!P0 BRA `(.L_x_171) ;  /* 0xfffffffc00f08947 */ /* 0x002fea000383ffff */
[----:B------:R-:W-:Y:S05]  /*8270*/  BRA `(.L_x_208) ;  /* 0xffffffec00687947 */ /* 0x000fea000383ffff */
.L_x_172:
[----:B0-----:R0:W1:Y:S02]  /*8280*/  SYNCS.PHASECHK.TRANS64.TRYWAIT P0, [R6+URZ], R3 ;  /* 0x00000003060075a7 */ /* 0x001064000800017f */
[----:B-1----:R-:W-:Y:S05]  /*8290*/  @!P0 NANOSLEEP.SYNCS 0x989680 ;  /* 0x009896800000895d */ /* 0x002fea0003900000 */
[----:B------:R-:W1:Y:S02]  /*82a0*/  @!P0 SYNCS.PHASECHK.TRANS64 P0, [R6+URZ], R3 ;  /* 0x00000003060085a7 */ /* 0x000e64000800007f */
[----:B-1----:R-:W-:Y:S05]  /*82b0*/  @!P0 BRA `(.L_x_172) ;  /* 0xfffffffc00f08947 */ /* 0x002fea000383ffff */
[----:B------:R-:W-:Y:S05]  /*82c0*/  BRA `(.L_x_209) ;  /* 0xffffffec00787947 */ /* 0x000fea000383ffff */
.L_x_173:
[----:B0-----:R0:W1:Y:S02]  /*82d0*/  SYNCS.PHASECHK.TRANS64.TRYWAIT P0, [R7+URZ], R4 ;  /* 0x00000004070075a7 */ /* 0x001064000800017f */
[----:B-1----:R-:W-:Y:S05]  /*82e0*/  @!P0 NANOSLEEP.SYNCS 0x989680 ;  /* 0x009896800000895d */ /* 0x002fea0003900000 */
[----:B------:R-:W1:Y:S02]  /*82f0*/  @!P0 SYNCS.PHASECHK.TRANS64 P0, [R7+URZ], R4 ;  /* 0x00000004070085a7 */ /* 0x000e64000800007f */
[----:B-1----:R-:W-:Y:S05]  /*8300*/  @!P0 BRA `(.L_x_173) ;  /* 0xfffffffc00f08947 */ /* 0x002fea000383ffff */
[----:B------:R-:W-:Y:S05]  /*8310*/  BRA `(.L_x_210) ;  /* 0xffffffec00887947 */ /* 0x000fea000383ffff */
.L_x_174:
[----:B0-----:R0:W1:Y:S02]  /*8320*/  SYNCS.PHASECHK.TRANS64.TRYWAIT P0, [R6+URZ], R3 ;  /* 0x00000003060075a7 */ /* 0x001064000800017f */
[----:B-1----:R-:W-:Y:S05]  /*8330*/  @!P0 NANOSLEEP.SYNCS 0x989680 ;  /* 0x009896800000895d */ /* 0x002fea0003900000 */
[----:B------:R-:W1:Y:S02]  /*8340*/  @!P0 SYNCS.PHASECHK.TRANS64 P0, [R6+URZ], R3 ;  /* 0x00000003060085a7 */ /* 0x000e64000800007f */
[----:B-1----:R-:W-:Y:S05]  /*8350*/  @!P0 BRA `(.L_x_174) ;  /* 0xfffffffc00f08947 */ /* 0x002fea000383ffff */
[----:B------:R-:W-:Y:S05]  /*8360*/  BRA `(.L_x_211) ;  /* 0xffffffec00987947 */ /* 0x000fea000383ffff */
.L_x_175:
[----:B0-----:R0:W1:Y:S02]  /*8370*/  SYNCS.PHASECHK.TRANS64.TRYWAIT P0, [R7+URZ], R4 ;  /* 0x00000004070075a7 */ /* 0x001064000800017f */
[----:B-1----:R-:W-:Y:S05]  /*8380*/  @!P0 NANOSLEEP.SYNCS 0x989680 ;  /* 0x009896800000895d */ /* 0x002fea0003900000 */
[----:B------:R-:W1:Y:S02]  /*8390*/  @!P0 SYNCS.PHASECHK.TRANS64 P0, [R7+URZ], R4 ;  /* 0x00000004070085a7 */ /* 0x000e64000800007f */
[----:B-1----:R-:W-:Y:S05]  /*83a0*/  @!P0 BRA `(.L_x_175) ;  /* 0xfffffffc00f08947 */ /* 0x002fea000383ffff */
[----:B------:R-:W-:Y:S05]  /*83b0*/  BRA `(.L_x_212) ;  /* 0xffffffec00a87947 */ /* 0x000fea000383ffff */
.L_x_176:
[----:B0-----:R0:W1:Y:S02]  /*83c0*/  SYNCS.PHASECHK.TRANS64.TRYWAIT P0, [R6+URZ], R3 ;  /* 0x00000003060075a7 */ /* 0x001064000800017f */
[----:B-1----:R-:W-:Y:S05]  /*83d0*/  @!P0 NANOSLEEP.SYNCS 0x989680 ;  /* 0x009896800000895d */ /* 0x002fea0003900000 */
[----:B------:R-:W1:Y:S02]  /*83e0*/  @!P0 SYNCS.PHASECHK.TRANS64 P0, [R6+URZ], R3 ;  /* 0x00000003060085a7 */ /* 0x000e64000800007f */
[----:B-1----:R-:W-:Y:S05]  /*83f0*/  @!P0 BRA `(.L_x_176) ;  /* 0xfffffffc00f08947 */ /* 0x002fea000383ffff */
[----:B------:R-:W-:Y:S05]  /*8400*/  BRA `(.L_x_213) ;  /* 0xffffffec00b87947 */ /* 0x000fea000383ffff */
.L_x_177:
[----:B0-----:R0:W1:Y:S02]  /*8410*/  SYNCS.PHASECHK.TRANS64.TRYWAIT P0, [R7+URZ], R4 ;  /* 0x00000004070075a7 */ /* 0x001064000800017f */
[----:B-1----:R-:W-:Y:S05]  /*8420*/  @!P0 NANOSLEEP.SYNCS 0x989680 ;  /* 0x009896800000895d */ /* 0x002fea0003900000 */
[----:B------:R-:W1:Y:S02]  /*8430*/  @!P0 SYNCS.PHASECHK.TRANS64 P0, [R7+URZ], R4 ;  /* 0x00000004070085a7 */ /* 0x000e64000800007f */
[----:B-1----:R-:W-:Y:S05]  /*8440*/  @!P0 BRA `(.L_x_177) ;  /* 0xfffffffc00f08947 */ /* 0x002fea000383ffff */
[----:B------:R-:W-:Y:S05]  /*8450*/  BRA `(.L_x_214) ;  /* 0xffffffec00c87947 */ /* 0x000fea000383ffff */
.L_x_178:
[----:B0-----:R0:W1:Y:S02]  /*8460*/  SYNCS.PHASECHK.TRANS64.TRYWAIT P0, [R6+URZ], R3 ;  /* 0x00000003060075a7 */ /* 0x001064000800017f */
[----:B-1----:R-:W-:Y:S05]  /*8470*/  @!P0 NANOSLEEP.SYNCS 0x989680 ;  /* 0x009896800000895d */ /* 0x002fea0003900000 */
[----:B------:R-:W1:Y:S02]  /*8480*/  @!P0 SYNCS.PHASECHK.TRANS64 P0, [R6+URZ], R3 ;  /* 0x00000003060085a7 */ /* 0x000e64000800007f */
[----:B-1----:R-:W-:Y:S05]  /*8490*/  @!P0 BRA `(.L_x_178) ;  /* 0xfffffffc00f08947 */ /* 0x002fea000383ffff */
[----:B------:R-:W-:Y:S05]  /*84a0*/  BRA `(.L_x_215) ;  /* 0xffffffec00d87947 */ /* 0x000fea000383ffff */
.L_x_179:
[----:B0-----:R0:W1:Y:S02]  /*84b0*/  SYNCS.PHASECHK.TRANS64.TRYWAIT P0, [R7+URZ], R4 ;  /* 0x00000004070075a7 */ /* 0x001064000800017f */
[----:B-1----:R-:W-:Y:S05]  /*84c0*/  @!P0 NANOSLEEP.SYNCS 0x989680 ;  /* 0x009896800000895d */ /* 0x002fea0003900000 */
[----:B------:R-:W1:Y:S02]  /*84d0*/  @!P0 SYNCS.PHASECHK.TRANS64 P0, [R7+URZ], R4 ;  /* 0x00000004070085a7 */ /* 0x000e64000800007f */
[----:B-1----:R-:W-:Y:S05]  /*84e0*/  @!P0 BRA `(.L_x_179) ;  /* 0xfffffffc00f08947 */ /* 0x002fea000383ffff */
[----:B------:R-:W-:Y:S05]  /*84f0*/  BRA `(.L_x_216) ;  /* 0xffffffec00e87947 */ /* 0x000fea000383ffff */
.L_x_180:
[----:B0-----:R0:W1:Y:S02]  /*8500*/  SYNCS.PHASECHK.TRANS64.TRYWAIT P0, [R6+URZ], R3 ;  /* 0x00000003060075a7 */ /* 0x001064000800017f */
[----:B-1----:R-:W-:Y:S05]  /*8510*/  @!P0 NANOSLEEP.SYNCS 0x989680 ;  /* 0x009896800000895d */ /* 0x002fea0003900000 */
[----:B------:R-:W1:Y:S02]  /*8520*/  @!P0 SYNCS.PHASECHK.TRANS64 P0, [R6+URZ], R3 ;  /* 0x00000003060085a7 */ /* 0x000e64000800007f */
[----:B-1----:R-:W-:Y:S05]  /*8530*/  @!P0 BRA `(.L_x_180) ;  /* 0xfffffffc00f08947 */ /* 0x002fea000383ffff */
[----:B------:R-:W-:Y:S05]  /*8540*/  BRA `(.L_x_217) ;  /* 0xffffffec00f87947 */ /* 0x000fea000383ffff */
.L_x_181:
[----:B0-----:R0:W1:Y:S02]  /*8550*/  SYNCS.PHASECHK.TRANS64.TRYWAIT P0, [R7+URZ], R4 ;  /* 0x00000004070075a7 */ /* 0x001064000800017f */
[----:B-1----:R-:W-:Y:S05]  /*8560*/  @!P0 NANOSLEEP.SYNCS 0x989680 ;  /* 0x009896800000895d */ /* 0x002fea0003900000 */
[----:B------:R-:W1:Y:S02]  /*8570*/  @!P0 SYNCS.PHASECHK.TRANS64 P0, [R7+URZ], R4 ;  /* 0x00000004070085a7 */ /* 0x000e64000800007f */
[----:B-1----:R-:W-:Y:S05]  /*8580*/  @!P0 BRA `(.L_x_181) ;  /* 0xfffffffc00f08947 */ /* 0x002fea000383ffff */
[----:B------:R-:W-:Y:S05]  /*8590*/  BRA `(.L_x_218) ;  /* 0xfffffff000087947 */ /* 0x000fea000383ffff */
.L_x_182:
[----:B0-----:R0:W1:Y:S02]  /*85a0*/  SYNCS.PHASECHK.TRANS64.TRYWAIT P0, [R6+URZ], R3 ;  /* 0x00000003060075a7 */ /* 0x001064000800017f */
[----:B-1----:R-:W-:Y:S05]  /*85b0*/  @!P0 NANOSLEEP.SYNCS 0x989680 ;  /* 0x009896800000895d */ /* 0x002fea0003900000 */
[----:B------:R-:W1:Y:S02]  /*85c0*/  @!P0 SYNCS.PHASECHK.TRANS64 P0, [R6+URZ], R3 ;  /* 0x00000003060085a7 */ /* 0x000e64000800007f */
[----:B-1----:R-:W-:Y:S05]  /*85d0*/  @!P0 BRA `(.L_x_182) ;  /* 0xfffffffc00f08947 */ /* 0x002fea000383ffff */
[----:B------:R-:W-:Y:S05]  /*85e0*/  BRA `(.L_x_219) ;  /* 0xfffffff000187947 */ /* 0x000fea000383ffff */
.L_x_183:
[----:B0-----:R0:W1:Y:S02]  /*85f0*/  SYNCS.PHASECHK.TRANS64.TRYWAIT P0, [R7+URZ], R4 ;  /* 0x00000004070075a7 */ /* 0x001064000800017f */
[----:B-1----:R-:W-:Y:S05]  /*8600*/  @!P0 NANOSLEEP.SYNCS 0x989680 ;  /* 0x009896800000895d */ /* 0x002fea0003900000 */
[----:B------:R-:W1:Y:S02]  /*8610*/  @!P0 SYNCS.PHASECHK.TRANS64 P0, [R7+URZ], R4 ;  /* 0x00000004070085a7 */ /* 0x000e64000800007f */
[----:B-1----:R-:W-:Y:S05]  /*8620*/  @!P0 BRA `(.L_x_183) ;  /* 0xfffffffc00f08947 */ /* 0x002fea000383ffff */
[----:B------:R-:W-:Y:S05]  /*8630*/  BRA `(.L_x_220) ;  /* 0xfffffff000287947 */ /* 0x000fea000383ffff */
.L_x_184:
[----:B0-----:R0:W1:Y:S02]  /*8640*/  SYNCS.PHASECHK.TRANS64.TRYWAIT P0, [R6+URZ], R3 ;  /* 0x00000003060075a7 */ /* 0x001064000800017f */
[----:B-1----:R-:W-:Y:S05]  /*8650*/  @!P0 NANOSLEEP.SYNCS 0x989680 ;  /* 0x009896800000895d */ /* 0x002fea0003900000 */
[----:B------:R-:W1:Y:S02]  /*8660*/  @!P0 SYNCS.PHASECHK.TRANS64 P0, [R6+URZ], R3 ;  /* 0x00000003060085a7 */ /* 0x000e64000800007f */
[----:B-1----:R-:W-:Y:S05]  /*8670*/  @!P0 BRA `(.L_x_184) ;  /* 0xfffffffc00f08947 */ /* 0x002fea000383ffff */
[----:B------:R-:W-:Y:S05]  /*8680*/  BRA `(.L_x_221) ;  /* 0xfffffff000387947 */ /* 0x000fea000383ffff */
.L_x_185:
[----:B0-----:R0:W1:Y:S02]  /*8690*/  SYNCS.PHASECHK.TRANS64.TRYWAIT P0, [R7+URZ], R4 ;  /* 0x00000004070075a7 */ /* 0x001064000800017f */
[----:B-1----:R-:W-:Y:S05]  /*86a0*/  @!P0 NANOSLEEP.SYNCS 0x989680 ;  /* 0x009896800000895d */ /* 0x002fea0003900000 */
[----:B------:R-:W1:Y:S02]  /*86b0*/  @!P0 SYNCS.PHASECHK.TRANS64 P0, [R7+URZ], R4 ;  /* 0x00000004070085a7 */ /* 0x000e64000800007f */
[----:B-1----:R-:W-:Y:S05]  /*86c0*/  @!P0 BRA `(.L_x_185) ;  /* 0xfffffffc00f08947 */ /* 0x002fea000383ffff */
[----:B------:R-:W-:Y:S05]  /*86d0*/  BRA `(.L_x_222) ;  /* 0xfffffff000487947 */ /* 0x000fea000383ffff */
.L_x_186:
[----:B0-----:R0:W1:Y:S02]  /*86e0*/  SYNCS.PHASECHK.TRANS64.TRYWAIT P0, [R6+URZ], R3 ;  /* 0x00000003060075a7 */ /* 0x001064000800017f */
[----:B-1----:R-:W-:Y:S05]  /*86f0*/  @!P0 NANOSLEEP.SYNCS 0x989680 ;  /* 0x009896800000895d */ /* 0x002fea0003900000 */
[----:B------:R-:W1:Y:S02]  /*8700*/  @!P0 SYNCS.PHASECHK.TRANS64 P0, [R6+URZ], R3 ;  /* 0x00000003060085a7 */ /* 0x000e64000800007f */
[----:B-1----:R-:W-:Y:S05]  /*8710*/  @!P0 BRA `(.L_x_186) ;  /* 0xfffffffc00f08947 */ /* 0x002fea000383ffff */
[----:B------:R-:W-:Y:S05]  /*8720*/  BRA `(.L_x_223) ;  /* 0xfffffff000587947 */ /* 0x000fea000383ffff */
.L_x_187:
[----:B0-----:R0:W1:Y:S02]  /*8730*/  SYNCS.PHASECHK.TRANS64.TRYWAIT P0, [R7+URZ], R4 ;  /* 0x00000004070075a7 */ /* 0x001064000800017f */
[----:B-1----:R-:W-:Y:S05]  /*8740*/  @!P0 NANOSLEEP.SYNCS 0x989680 ;  /* 0x009896800000895d */ /* 0x002fea0003900000 */
[----:B------:R-:W1:Y:S02]  /*8750*/  @!P0 SYNCS.PHASECHK.TRANS64 P0, [R7+URZ], R4 ;  /* 0x00000004070085a7 */ /* 0x000e64000800007f */
[----:B-1----:R-:W-:Y:S05]  /*8760*/  @!P0 BRA `(.L_x_187) ;  /* 0xfffffffc00f08947 */ /* 0x002fea000383ffff */
[----:B------:R-:W-:Y:S05]  /*8770*/  BRA `(.L_x_224) ;  /* 0xfffffff000687947 */ /* 0x000fea000383ffff */
.L_x_188:
[----:B0-----:R0:W1:Y:S02]  /*8780*/  SYNCS.PHASECHK.TRANS64.TRYWAIT P0, [R6+URZ], R3 ;  /* 0x00000003060075a7 */ /* 0x001064000800017f */
[----:B-1----:R-:W-:Y:S05]  /*8790*/  @!P0 NANOSLEEP.SYNCS 0x989680 ;  /* 0x009896800000895d */ /* 0x002fea0003900000 */
[----:B------:R-:W1:Y:S02]  /*87a0*/  @!P0 SYNCS.PHASECHK.TRANS64 P0, [R6+URZ], R3 ;  /* 0x00000003060085a7 */ /* 0x000e64000800007f */
[----:B-1----:R-:W-:Y:S05]  /*87b0*/  @!P0 BRA `(.L_x_188) ;  /* 0xfffffffc00f08947 */ /* 0x002fea000383ffff */
[----:B------:R-:W-:Y:S05]  /*87c0*/  BRA `(.L_x_225) ;  /* 0xfffffff000787947 */ /* 0x000fea000383ffff */
.L_x_189:
[----:B0-----:R0:W1:Y:S02]  /*87d0*/  SYNCS.PHASECHK.TRANS64.TRYWAIT P0, [R7+URZ], R4 ;  /* 0x00000004070075a7 */ /* 0x001064000800017f */
[----:B-1----:R-:W-:Y:S05]  /*87e0*/  @!P0 NANOSLEEP.SYNCS 0x989680 ;  /* 0x009896800000895d */ /* 0x002fea0003900000 */
[----:B------:R-:W1:Y:S02]  /*87f0*/  @!P0 SYNCS.PHASECHK.TRANS64 P0, [R7+URZ], R4 ;  /* 0x00000004070085a7 */ /* 0x000e64000800007f */
[----:B-1----:R-:W-:Y:S05]  /*8800*/  @!P0 BRA `(.L_x_189) ;  /* 0xfffffffc00f08947 */ /* 0x002fea000383ffff */
[----:B------:R-:W-:Y:S05]  /*8810*/  BRA `(.L_x_226) ;  /* 0xfffffff000887947 */ /* 0x000fea000383ffff */
.L_x_190:
[----:B0-----:R0:W1:Y:S02]  /*8820*/  SYNCS.PHASECHK.TRANS64.TRYWAIT P0, [R6+URZ], R3 ;  /* 0x00000003060075a7 */ /* 0x001064000800017f */
[----:B-1----:R-:W-:Y:S05]  /*8830*/  @!P0 NANOSLEEP.SYNCS 0x989680 ;  /* 0x009896800000895d */ /* 0x002fea0003900000 */
[----:B------:R-:W1:Y:S02]  /*8840*/  @!P0 SYNCS.PHASECHK.TRANS64 P0, [R6+URZ], R3 ;  /* 0x00000003060085a7 */ /* 0x000e64000800007f */
[----:B-1----:R-:W-:Y:S05]  /*8850*/  @!P0 BRA `(.L_x_190) ;  /* 0xfffffffc00f08947 */ /* 0x002fea000383ffff */
[----:B------:R-:W-:Y:S05]  /*8860*/  BRA `(.L_x_227) ;  /* 0xfffffff000987947 */ /* 0x000fea000383ffff */
.L_x_191:
[----:B0-----:R0:W1:Y:S02]  /*8870*/  SYNCS.PHASECHK.TRANS64.TRYWAIT P0, [R7+URZ], R4 ;  /* 0x00000004070075a7 */ /* 0x001064000800017f */
[----:B-1----:R-:W-:Y:S05]  /*8880*/  @!P0 NANOSLEEP.SYNCS 0x989680 ;  /* 0x009896800000895d */ /* 0x002fea0003900000 */
[----:B------:R-:W1:Y:S02]  /*8890*/  @!P0 SYNCS.PHASECHK.TRANS64 P0, [R7+URZ], R4 ;  /* 0x00000004070085a7 */ /* 0x000e64000800007f */
[----:B-1----:R-:W-:Y:S05]  /*88a0*/  @!P0 BRA `(.L_x_191) ;  /* 0xfffffffc00f08947 */ /* 0x002fea000383ffff */
[----:B------:R-:W-:Y:S05]  /*88b0*/  BRA `(.L_x_228) ;  /* 0xfffffff000a87947 */ /* 0x000fea000383ffff */
.L_x_192:
[----:B0-----:R0:W1:Y:S02]  /*88c0*/  SYNCS.PHASECHK.TRANS64.TRYWAIT P0, [R6+URZ], R3 ;  /* 0x00000003060075a7 */ /* 0x001064000800017f */
[----:B-1----:R-:W-:Y:S05]  /*88d0*/  @!P0 NANOSLEEP.SYNCS 0x989680 ;  /* 0x009896800000895d */ /* 0x002fea0003900000 */
[----:B------:R-:W1:Y:S02]  /*88e0*/  @!P0 SYNCS.PHASECHK.TRANS64 P0, [R6+URZ], R3 ;  /* 0x00000003060085a7 */ /* 0x000e64000800007f */
[----:B-1----:R-:W-:Y:S05]  /*88f0*/  @!P0 BRA `(.L_x_192) ;  /* 0xfffffffc00f08947 */ /* 0x002fea000383ffff */
[----:B------:R-:W-:Y:S05]  /*8900*/  BRA `(.L_x_229) ;  /* 0xfffffff000b87947 */ /* 0x000fea000383ffff */
.L_x_193:
[----:B0-----:R0:W1:Y:S02]  /*8910*/  SYNCS.PHASECHK.TRANS64.TRYWAIT P0, [R7+URZ], R4 ;  /* 0x00000004070075a7 */ /* 0x001064000800017f */
[----:B-1----:R-:W-:Y:S05]  /*8920*/  @!P0 NANOSLEEP.SYNCS 0x989680 ;  /* 0x009896800000895d */ /* 0x002fea0003900000 */
[----:B------:R-:W1:Y:S02]  /*8930*/  @!P0 SYNCS.PHASECHK.TRANS64 P0, [R7+URZ], R4 ;  /* 0x00000004070085a7 */ /* 0x000e64000800007f */
[----:B-1----:R-:W-:Y:S05]  /*8940*/  @!P0 BRA `(.L_x_193) ;  /* 0xfffffffc00f08947 */ /* 0x002fea000383ffff */
[----:B------:R-:W-:Y:S05]  /*8950*/  BRA `(.L_x_230) ;  /* 0xfffffff000c87947 */ /* 0x000fea000383ffff */
.L_x_194:
[----:B0-----:R0:W1:Y:S02]  /*8960*/  SYNCS.PHASECHK.TRANS64.TRYWAIT P0, [R6+URZ], R3 ;  /* 0x00000003060075a7 */ /* 0x001064000800017f */
[----:B-1----:R-:W-:Y:S05]  /*8970*/  @!P0 NANOSLEEP.SYNCS 0x989680 ;  /* 0x009896800000895d */ /* 0x002fea0003900000 */
[----:B------:R-:W1:Y:S02]  /*8980*/  @!P0 SYNCS.PHASECHK.TRANS64 P0, [R6+URZ], R3 ;  /* 0x00000003060085a7 */ /* 0x000e64000800007f */
[----:B-1----:R-:W-:Y:S05]  /*8990*/  @!P0 BRA `(.L_x_194) ;  /* 0xfffffffc00f08947 */ /* 0x002fea000383ffff */
[----:B------:R-:W-:Y:S05]  /*89a0*/  BRA `(.L_x_231) ;  /* 0xfffffff000d87947 */ /* 0x000fea000383ffff */
.L_x_195:
[----:B0-----:R0:W1:Y:S02]  /*89b0*/  SYNCS.PHASECHK.TRANS64.TRYWAIT P0, [R7+URZ], R4 ;  /* 0x00000004070075a7 */ /* 0x001064000800017f */
[----:B-1----:R-:W-:Y:S05]  /*89c0*/  @!P0 NANOSLEEP.SYNCS 0x989680 ;  /* 0x009896800000895d */ /* 0x002fea0003900000 */
[----:B------:R-:W1:Y:S02]  /*89d0*/  @!P0 SYNCS.PHASECHK.TRANS64 P0, [R7+URZ], R4 ;  /* 0x00000004070085a7 */ /* 0x000e64000800007f */
[----:B-1----:R-:W-:Y:S05]  /*89e0*/  @!P0 BRA `(.L_x_195) ;  /* 0xfffffffc00f08947 */ /* 0x002fea000383ffff */
[----:B------:R-:W-:Y:S05]  /*89f0*/  BRA `(.L_x_232) ;  /* 0xfffffff000e87947 */ /* 0x000fea000383ffff */
.L_x_196:
[----:B0-----:R0:W1:Y:S02]  /*8a00*/  SYNCS.PHASECHK.TRANS64.TRYWAIT P0, [R6+URZ], R3 ;  /* 0x00000003060075a7 */ /* 0x001064000800017f */
[----:B-1----:R-:W-:Y:S05]  /*8a10*/  @!P0 NANOSLEEP.SYNCS 0x989680 ;  /* 0x009896800000895d */ /* 0x002fea0003900000 */
[----:B------:R-:W1:Y:S02]  /*8a20*/  @!P0 SYNCS.PHASECHK.TRANS64 P0, [R6+URZ], R3 ;  /* 0x00000003060085a7 */ /* 0x000e64000800007f */
[----:B-1----:R-:W-:Y:S05]  /*8a30*/  @!P0 BRA `(.L_x_196) ;  /* 0xfffffffc00f08947 */ /* 0x002fea000383ffff */
[----:B------:R-:W-:Y:S05]  /*8a40*/  BRA `(.L_x_233) ;  /* 0xfffffff000f87947 */ /* 0x000fea000383ffff */
.L_x_197:
[----:B0-----:R0:W1:Y:S02]  /*8a50*/  SYNCS.PHASECHK.TRANS64.TRYWAIT P0, [R7+URZ], R4 ;  /* 0x00000004070075a7 */ /* 0x001064000800017f */
[----:B-1----:R-:W-:Y:S05]  /*8a60*/  @!P0 NANOSLEEP.SYNCS 0x989680 ;  /* 0x009896800000895d */ /* 0x002fea0003900000 */
[----:B------:R-:W1:Y:S02]  /*8a70*/  @!P0 SYNCS.PHASECHK.TRANS64 P0, [R7+URZ], R4 ;  /* 0x00000004070085a7 */ /* 0x000e64000800007f */
[----:B-1----:R-:W-:Y:S05]  /*8a80*/  @!P0 BRA `(.L_x_197) ;  /* 0xfffffffc00f08947 */ /* 0x002fea000383ffff */
[----:B------:R-:W-:Y:S05]  /*8a90*/  BRA `(.L_x_234) ;  /* 0xfffffff400087947 */ /* 0x000fea000383ffff */
.L_x_198:
[----:B0-----:R0:W1:Y:S02]  /*8aa0*/  SYNCS.PHASECHK.TRANS64.TRYWAIT P0, [R6+URZ], R3 ;  /* 0x00000003060075a7 */ /* 0x001064000800017f */
[----:B-1----:R-:W-:Y:S05]  /*8ab0*/  @!P0 NANOSLEEP.SYNCS 0x989680 ;  /* 0x009896800000895d */ /* 0x002fea0003900000 */
[----:B------:R-:W1:Y:S02]  /*8ac0*/  @!P0 SYNCS.PHASECHK.TRANS64 P0, [R6+URZ], R3 ;  /* 0x00000003060085a7 */ /* 0x000e64000800007f */
[----:B-1----:R-:W-:Y:S05]  /*8ad0*/  @!P0 BRA `(.L_x_198) ;  /* 0xfffffffc00f08947 */ /* 0x002fea000383ffff */
[----:B------:R-:W-:Y:S05]  /*8ae0*/  BRA `(.L_x_235) ;  /* 0xfffffff400187947 */ /* 0x000fea000383ffff */
.L_x_199:
[----:B-1----:R1:W2:Y:S02]  /*8af0*/  SYNCS.PHASECHK.TRANS64.TRYWAIT P0, [R7+URZ], R4 ;  /* 0x00000004070075a7 */ /* 0x0022a4000800017f */
[----:B--2---:R-:W-:Y:S05]  /*8b00*/  @!P0 NANOSLEEP.SYNCS 0x989680 ;  /* 0x009896800000895d */ /* 0x004fea0003900000 */
[----:B------:R-:W2:Y:S02]  /*8b10*/  @!P0 SYNCS.PHASECHK.TRANS64 P0, [R7+URZ], R4 ;  /* 0x00000004070085a7 */ /* 0x000ea4000800007f */
[----:B--2---:R-:W-:Y:S05]  /*8b20*/  @!P0 BRA `(.L_x_199) ;  /* 0xfffffffc00f08947 */ /* 0x004fea000383ffff */
[----:B------:R-:W-:Y:S05]  /*8b30*/  BRA `(.L_x_236) ;  /* 0xfffffff400207947 */ /* 0x000fea000383ffff */
.L_x_237:
[----:B------:R-:W-:-:S00]  /*8b40*/  BRA `(.L_x_237) ;  /* 0xfffffffc00fc7947 */ /* 0x000fc0000383ffff */
[----:B------:R-:W-:-:S00]  /*8b50*/  NOP ;  /* 0x0000000000007918 */ /* 0x000fc00000000000 */
        /* <DEDUP_REMOVED lines=10> */
.L_x_238:


//--------------------- .nv.global.init           --------------------------
	.section	.nv.global.init,"aw",@progbits
.nv.global.init:
	.type		$str$22,@object
	.size		$str$22,($str$23 - $str$22)
$str$22:
        /*0000*/ 	.byte	0x6b, 0x5f, 0x74, 0x69, 0x6c, 0x65, 0x5f, 0x63, 0x6f, 0x75, 0x6e, 0x74, 0x20, 0x3e, 0x3d, 0x20
        /*0010*/ 	.byte	0x31, 0x00
	.type		$str$23,@object
	.size		$str$23,(__unnamed_1 - $str$23)
$str$23:
        /*0012*/ 	.byte	0x2f, 0x74, 0x6d, 0x70, 0x2f, 0x63, 0x75, 0x74, 0x6c, 0x61, 0x73, 0x73, 0x5f, 0x73, 0x77, 0x65
        /*0022*/ 	.byte	0x65, 0x70, 0x5f, 0x73, 0x72, 0x63, 0x2f, 0x69, 0x6e, 0x63, 0x6c, 0x75, 0x64, 0x65, 0x2f, 0x63
        /*0032*/ 	.byte	0x75, 0x74, 0x6c, 0x61, 0x73, 0x73, 0x2f, 0x67, 0x65, 0x6d, 0x6d, 0x2f, 0x63, 0x6f, 0x6c, 0x6c
        /*0042*/ 	.byte	0x65, 0x63, 0x74, 0x69, 0x76, 0x65, 0x2f, 0x73, 0x6d, 0x39, 0x30, 0x5f, 0x6d, 0x6d, 0x61, 0x5f
        /*0052*/ 	.byte	0x74, 0x6d, 0x61, 0x5f, 0x67, 0x6d, 0x6d, 0x61, 0x5f, 0x73, 0x73, 0x5f, 0x77, 0x61, 0x72, 0x70
        /*0062*/ 	.byte	0x73, 0x70, 0x65, 0x63, 0x69, 0x61, 0x6c, 0x69, 0x7a, 0x65, 0x64, 0x2e, 0x68, 0x70, 0x70, 0x00
	.type		__unnamed_1,@object
	.size		__unnamed_1,(.L_0 - __unnamed_1)
__unnamed_1:
        /*0072*/ 	.byte	0x76, 0x6f, 0x69, 0x64, 0x20, 0x63, 0x75, 0x74, 0x6c, 0x61, 0x73, 0x73, 0x3a, 0x3a, 0x67, 0x65
        /* <DEDUP_REMOVED lines=172> */
        /*0b42*/ 	.byte	0x65, 0x6e, 0x74, 0x69, 0x74, 0x79, 0x5d, 0x00
.L_0:


//--------------------- .nv.shared._ZN7cutlass13device_kernelINS_4gemm6kernel13GemmUniversalIN4cute5tupleIJiiiiEEENS1_10collective13CollectiveMmaINS1_34MainloopSm90TmaGmmaWarpSpecializedILi30ENS5_IJNS4_1CILi2EEENSA_ILi1EEESC_EEENS1_35KernelTmaWarpSpecializedCooperativeEEENS5_IJNSA_ILi128EEENSA_ILi112EEENSA_ILi32EEEEEEaNS5_IJlSC_lEEEaSK_NS4_8TiledMMAINS4_8MMA_AtomIJNS4_4SM904GMMA26MMA_64x16x32_S32S8S8_SS_TNEEEENS4_6LayoutISD_NS5_IJSC_NSA_ILi0EEESS_EEEEENS5_IJNS4_10UnderscoreESV_SV_EEEEENS4_13SM90_TMA_LOADENS4_14ComposedLayoutINS4_7SwizzleILi1ELi4ELi3EEENS4_18smem_ptr_flag_bitsILi8EEENSR_INS5_IJNSA_ILi8EEESI_EEENS5_IJSI_SC_EEEEEEEvNS4_8identityENS4_23SM90_TMA_LOAD_MULTICASTES18_vS19_EENS_8epilogue10collective6detail29Sm90TmaWarpSpecializedAdapterINS1D_15DefaultEpilogueIaSK_SK_NS1C_6thread17LinearCombinationIaLi1EiiLNS1H_9ScaleType4KindE0ELNS_15FloatRoundStyleE2EaEENS1_15EpilogueDefaultEEEEEvvEEEEvNT_6ParamsE --------------------------
	.section	.nv.shared._ZN7cutlass13device_kernelINS_4gemm6kernel13GemmUniversalIN4cute5tupleIJiiiiEEENS1_10collective13CollectiveMmaINS1_34MainloopSm90TmaGmmaWarpSpecializedILi30ENS5_IJNS4_1CILi2EEENSA_ILi1EEESC_EEENS1_35KernelTmaWarpSpecializedCooperativeEEENS5_IJNSA_ILi128EEENSA_ILi112EEENSA_ILi32EEEEEEaNS5_IJlSC_lEEEaSK_NS4_8TiledMMAINS4_8MMA_AtomIJNS4_4SM904GMMA26MMA_64x16x32_S32S8S8_SS_TNEEEENS4_6LayoutISD_NS5_IJSC_NSA_ILi0EEESS_EEEEENS5_IJNS4_10UnderscoreESV_SV_EEEEENS4_13SM90_TMA_LOADENS4_14ComposedLayoutINS4_7SwizzleILi1ELi4ELi3EEENS4_18smem_ptr_flag_bitsILi8EEENSR_INS5_IJNSA_ILi8EEESI_EEENS5_IJSI_SC_EEEEEEEvNS4_8identityENS4_23SM90_TMA_LOAD_MULTICASTES18_vS19_EENS_8epilogue10collective6detail29Sm90TmaWarpSpecializedAdapterINS1D_15DefaultEpilogueIaSK_SK_NS1C_6thread17LinearCombinationIaLi1EiiLNS1H_9ScaleType4KindE0ELNS_15FloatRoundStyleE2EaEENS1_15EpilogueDefaultEEEEEvvEEEEvNT_6ParamsE,"aw",@nobits
	.sectionflags	@""
	.align	16
	.zero		1024


//--------------------- .nv.shared.reserved.0     --------------------------
	.section	.nv.shared.reserved.0,"aw",@nobits
	.weak		__nv_reservedSMEM_offset_0_alias
	.size		__nv_reservedSMEM_offset_0_alias, 0, 0
	.other		__nv_reservedSMEM_offset_0_alias,@"STO_CUDA_RESERVED_SHARED STV_DEFAULT"
__nv_reservedSMEM_offset_0_alias:
	.zero		0


//--------------------- .nv.global                --------------------------
	.section	.nv.global,"aw",@nobits
.nv.global:
	.type		_ZN39_INTERNAL_4684f167_4_k_cu_f04a1031_56984cute1_E,@object
	.size		_ZN39_INTERNAL_4684f167_4_k_cu_f04a1031_56984cute1_E,(_ZN39_INTERNAL_4684f167_4_k_cu_f04a1031_56984cuda3std3__45__cpo6cbeginE - _ZN39_INTERNAL_4684f167_4_k_cu_f04a1031_56984cute1_E)
_ZN39_INTERNAL_4684f167_4_k_cu_f04a1031_56984cute1_E:
	.zero		1
	.type		_ZN39_INTERNAL_4684f167_4_k_cu_f04a1031_56984cuda3std3__45__cpo6cbeginE,@object
	.size		_ZN39_INTERNAL_4684f167_4_k_cu_f04a1031_56984cuda3std3__45__cpo6cbeginE,(_ZN39_INTERNAL_4684f167_4_k_cu_f04a1031_56984cuda3std3__48in_placeE - _ZN39_INTERNAL_4684f167_4_k_cu_f04a1031_56984cuda3std3__45__cpo6cbeginE)
_ZN39_INTERNAL_4684f167_4_k_cu_f04a1031_56984cuda3std3__45__cpo6cbeginE:
	.zero		1
	.type		_ZN39_INTERNAL_4684f167_4_k_cu_f04a1031_56984cuda3std3__48in_placeE,@object
	.size		_ZN39_INTERNAL_4684f167_4_k_cu_f04a1031_56984cuda3std3__48in_placeE,(_ZN39_INTERNAL_4684f167_4_k_cu_f04a1031_56984cuda3std6ranges3__45__cpo9iter_moveE - _ZN39_INTERNAL_4684f167_4_k_cu_f04a1031_56984cuda3std3__48in_placeE)
_ZN39_INTERNAL_4684f167_4_k_cu_f04a1031_56984cuda3std3__48in_placeE:
	.zero		1
	.type		_ZN39_INTERNAL_4684f167_4_k_cu_f04a1031_56984cuda3std6ranges3__45__cpo9iter_moveE,@object
	.size		_ZN39_INTERNAL_4684f167_4_k_cu_f04a1031_56984cuda3std6ranges3__45__cpo9iter_moveE,(_ZN39_INTERNAL_4684f167_4_k_cu_f04a1031_56984cuda3std3__45__cpo5beginE - _ZN39_INTERNAL_4684f167_4_k_cu_f04a1031_56984cuda3std6ranges3__45__cpo9iter_moveE)
_ZN39_INTERNAL_4684f167_4_k_cu_f04a1031_56984cuda3std6ranges3__45__cpo9iter_moveE:
	.zero		1
	.type		_ZN39_INTERNAL_4684f167_4_k_cu_f04a1031_56984cuda3std3__45__cpo5beginE,@object
	.size		_ZN39_INTERNAL_4684f167_4_k_cu_f04a1031_56984cuda3std3__45__cpo5beginE,(_ZN39_INTERNAL_4684f167_4_k_cu_f04a1031_56984cuda3std3__441_GLOBAL__N__4684f167_4_k_cu_f04a1031_56986ignoreE - _ZN39_INTERNAL_4684f167_4_k_cu_f04a1031_56984cuda3std3__45__cpo5beginE)
_ZN39_INTERNAL_4684f167_4_k_cu_f04a1031_56984cuda3std3__45__cpo5beginE:
	.zero		1
	.type		_ZN39_INTERNAL_4684f167_4_k_cu_f04a1031_56984cuda3std3__441_GLOBAL__N__4684f167_4_k_cu_f04a1031_56986ignoreE,@object
	.size		_ZN39_INTERNAL_4684f167_4_k_cu_f04a1031_56984cuda3std3__441_GLOBAL__N__4684f167_4_k_cu_f04a1031_56986ignoreE,(_ZN39_INTERNAL_4684f167_4_k_cu_f04a1031_56984cute7productE - _ZN39_INTERNAL_4684f167_4_k_cu_f04a1031_56984cuda3std3__441_GLOBAL__N__4684f167_4_k_cu_f04a1031_56986ignoreE)
_ZN39_INTERNAL_4684f167_4_k_cu_f04a1031_56984cuda3std3__441_GLOBAL__N__4684f167_4_k_cu_f04a1031_56986ignoreE:
	.zero		1
	.type		_ZN39_INTERNAL_4684f167_4_k_cu_f04a1031_56984cute7productE,@object
	.size		_ZN39_INTERNAL_4684f167_4_k_cu_f04a1031_56984cute7productE,(_ZN39_INTERNAL_4684f167_4_k_cu_f04a1031_56984cuda3std3__45__cpo3endE - _ZN39_INTERNAL_4684f167_4_k_cu_f04a1031_56984cute7productE)
_ZN39_INTERNAL_4684f167_4_k_cu_f04a1031_56984cute7productE:
	.zero		1
	.type		_ZN39_INTERNAL_4684f167_4_k_cu_f04a1031_56984cuda3std3__45__cpo3endE,@object
	.size		_ZN39_INTERNAL_4684f167_4_k_cu_f04a1031_56984cuda3std3__45__cpo3endE,(_ZN39_INTERNAL_4684f167_4_k_cu_f04a1031_56984cuda3std3__419piecewise_constructE - _ZN39_INTERNAL_4684f167_4_k_cu_f04a1031_56984cuda3std3__45__cpo3endE)
_ZN39_INTERNAL_4684f167_4_k_cu_f04a1031_56984cuda3std3__45__cpo3endE:
	.zero		1
	.type		_ZN39_INTERNAL_4684f167_4_k_cu_f04a1031_56984cuda3std3__419piecewise_constructE,@object
	.size		_ZN39_INTERNAL_4684f167_4_k_cu_f04a1031_56984cuda3std3__419piecewise_constructE,(_ZN39_INTERNAL_4684f167_4_k_cu_f04a1031_56984cuda3std3__45__cpo4cendE - _ZN39_INTERNAL_4684f167_4_k_cu_f04a1031_56984cuda3std3__419piecewise_constructE)
_ZN39_INTERNAL_4684f167_4_k_cu_f04a1031_56984cuda3std3__419piecewise_constructE:
	.zero		1
	.type		_ZN39_INTERNAL_4684f167_4_k_cu_f04a1031_56984cuda3std3__45__cpo4cendE,@object
	.size		_ZN39_INTERNAL_4684f167_4_k_cu_f04a1031_56984cuda3std3__45__cpo4cendE,(_ZN39_INTERNAL_4684f167_4_k_cu_f04a1031_56984cuda3std6ranges3__45__cpo4swapE - _ZN39_INTERNAL_4684f167_4_k_cu_f04a1031_56984cuda3std3__45__cpo4cendE)
_ZN39_INTERNAL_4684f167_4_k_cu_f04a1031_56984cuda3std3__45__cpo4cendE:
	.zero		1
	.type		_ZN39_INTERNAL_4684f167_4_k_cu_f04a1031_56984cuda3std6ranges3__45__cpo4swapE,@object
	.size		_ZN39_INTERNAL_4684f167_4_k_cu_f04a1031_56984cuda3std6ranges3__45__cpo4swapE,(.L_8 - _ZN39_INTERNAL_4684f167_4_k_cu_f04a1031_56984cuda3std6ranges3__45__cpo4swapE)
_ZN39_INTERNAL_4684f167_4_k_cu_f04a1031_56984cuda3std6ranges3__45__cpo4swapE:
	.zero		1
.L_8:


//--------------------- .nv.constant0._ZN7cutlass13device_kernelINS_4gemm6kernel13GemmUniversalIN4cute5tupleIJiiiiEEENS1_10collective13CollectiveMmaINS1_34MainloopSm90TmaGmmaWarpSpecializedILi30ENS5_IJNS4_1CILi2EEENSA_ILi1EEESC_EEENS1_35KernelTmaWarpSpecializedCooperativeEEENS5_IJNSA_ILi128EEENSA_ILi112EEENSA_ILi32EEEEEEaNS5_IJlSC_lEEEaSK_NS4_8TiledMMAINS4_8MMA_AtomIJNS4_4SM904GMMA26MMA_64x16x32_S32S8S8_SS_TNEEEENS4_6LayoutISD_NS5_IJSC_NSA_ILi0EEESS_EEEEENS5_IJNS4_10UnderscoreESV_SV_EEEEENS4_13SM90_TMA_LOADENS4_14ComposedLayoutINS4_7SwizzleILi1ELi4ELi3EEENS4_18smem_ptr_flag_bitsILi8EEENSR_INS5_IJNSA_ILi8EEESI_EEENS5_IJSI_SC_EEEEEEEvNS4_8identityENS4_23SM90_TMA_LOAD_MULTICASTES18_vS19_EENS_8epilogue10collective6detail29Sm90TmaWarpSpecializedAdapterINS1D_15DefaultEpilogueIaSK_SK_NS1C_6thread17LinearCombinationIaLi1EiiLNS1H_9ScaleType4KindE0ELNS_15FloatRoundStyleE2EaEENS1_15EpilogueDefaultEEEEEvvEEEEvNT_6ParamsE --------------------------
	.section	.nv.constant0._ZN7cutlass13device_kernelINS_4gemm6kernel13GemmUniversalIN4cute5tupleIJiiiiEEENS1_10collective13CollectiveMmaINS1_34MainloopSm90TmaGmmaWarpSpecializedILi30ENS5_IJNS4_1CILi2EEENSA_ILi1EEESC_EEENS1_35KernelTmaWarpSpecializedCooperativeEEENS5_IJNSA_ILi128EEENSA_ILi112EEENSA_ILi32EEEEEEaNS5_IJlSC_lEEEaSK_NS4_8TiledMMAINS4_8MMA_AtomIJNS4_4SM904GMMA26MMA_64x16x32_S32S8S8_SS_TNEEEENS4_6LayoutISD_NS5_IJSC_NSA_ILi0EEESS_EEEEENS5_IJNS4_10UnderscoreESV_SV_EEEEENS4_13SM90_TMA_LOADENS4_14ComposedLayoutINS4_7SwizzleILi1ELi4ELi3EEENS4_18smem_ptr_flag_bitsILi8EEENSR_INS5_IJNSA_ILi8EEESI_EEENS5_IJSI_SC_EEEEEEEvNS4_8identityENS4_23SM90_TMA_LOAD_MULTICASTES18_vS19_EENS_8epilogue10collective6detail29Sm90TmaWarpSpecializedAdapterINS1D_15DefaultEpilogueIaSK_SK_NS1C_6thread17LinearCombinationIaLi1EiiLNS1H_9ScaleType4KindE0ELNS_15FloatRoundStyleE2EaEENS1_15EpilogueDefaultEEEEEvvEEEEvNT_6ParamsE,"a",@progbits
	.sectionflags	@""
	.align	4
.nv.constant0._ZN7cutlass13device_kernelINS_4gemm6kernel13GemmUniversalIN4cute5tupleIJiiiiEEENS1_10collective13CollectiveMmaINS1_34MainloopSm90TmaGmmaWarpSpecializedILi30ENS5_IJNS4_1CILi2EEENSA_ILi1EEESC_EEENS1_35KernelTmaWarpSpecializedCooperativeEEENS5_IJNSA_ILi128EEENSA_ILi112EEENSA_ILi32EEEEEEaNS5_IJlSC_lEEEaSK_NS4_8TiledMMAINS4_8MMA_AtomIJNS4_4SM904GMMA26MMA_64x16x32_S32S8S8_SS_TNEEEENS4_6LayoutISD_NS5_IJSC_NSA_ILi0EEESS_EEEEENS5_IJNS4_10UnderscoreESV_SV_EEEEENS4_13SM90_TMA_LOADENS4_14ComposedLayoutINS4_7SwizzleILi1ELi4ELi3EEENS4_18smem_ptr_flag_bitsILi8EEENSR_INS5_IJNSA_ILi8EEESI_EEENS5_IJSI_SC_EEEEEEEvNS4_8identityENS4_23SM90_TMA_LOAD_MULTICASTES18_vS19_EENS_8epilogue10collective6detail29Sm90TmaWarpSpecializedAdapterINS1D_15DefaultEpilogueIaSK_SK_NS1C_6thread17LinearCombinationIaLi1EiiLNS1H_9ScaleType4KindE0ELNS_15FloatRoundStyleE2EaEENS1_15EpilogueDefaultEEEEEvvEEEEvNT_6ParamsE:
	.zero		1664


//--------------------- SYMBOLS --------------------------

	.type		.nv.reservedSmem.offset0,@object
	.size		.nv.reservedSmem.offset0,0x4
	.type		__assertfail,@function
